def matmul_kernel(
    a_ptr,
    b_ptr,
    c_ptr,
    M,
    N,
    K,
    stride_am,
    stride_ak,
    stride_bk,
    stride_bn,
    stride_cm,
    stride_cn,
    BLOCK_M: tl.constexpr,
    BLOCK_N: tl.constexpr,
    BLOCK_K: tl.constexpr,
    GROUP_M: tl.constexpr,
):
    pid = tl.program_id(axis=0)
    num_pid_m = tl.cdiv(M, BLOCK_M)
    num_pid_n = tl.cdiv(N, BLOCK_N)
    num_pid_in_group = GROUP_M * num_pid_n
    group_id = pid // num_pid_in_group
    first_pid_m = group_id * GROUP_M
    group_size_m = min(num_pid_m - first_pid_m, GROUP_M)
    pid_m = first_pid_m + ((pid % num_pid_in_group) % group_size_m)
    pid_n = (pid % num_pid_in_group) // group_size_m

    offs_am = (pid_m * BLOCK_M + tl.arange(0, BLOCK_M)) % M
    offs_bn = (pid_n * BLOCK_N + tl.arange(0, BLOCK_N)) % N
    offs_k = tl.arange(0, BLOCK_K)
    a_ptrs = a_ptr + offs_am[:, None] * stride_am + offs_k[None, :] * stride_ak
    b_ptrs = b_ptr + offs_k[:, None] * stride_bk + offs_bn[None, :] * stride_bn

    acc = tl.zeros((BLOCK_M, BLOCK_N), dtype=tl.float32)
    for kk in range(0, tl.cdiv(K, BLOCK_K)):
        a = tl.load(a_ptrs, mask=offs_k[None, :] < K - kk * BLOCK_K, other=0.0)
        b = tl.load(b_ptrs, mask=offs_k[:, None] < K - kk * BLOCK_K, other=0.0)
        acc = tl.dot(a, b, acc)
        a_ptrs += BLOCK_K * stride_ak
        b_ptrs += BLOCK_K * stride_bk

    c = acc.to(c_ptr.dtype.element_ty)
    offs_cm = pid_m * BLOCK_M + tl.arange(0, BLOCK_M)
    offs_cn = pid_n * BLOCK_N + tl.arange(0, BLOCK_N)
    c_ptrs = c_ptr + offs_cm[:, None] * stride_cm + offs_cn[None, :] * stride_cn
    mask = (offs_cm[:, None] < M) & (offs_cn[None, :] < N)
    tl.store(c_ptrs, c, mask=mask)

# config = {"BLOCK_K": 64, "BLOCK_M": 32, "BLOCK_N": 256, "GROUP_M": 8, "arch": "sm_90", "dtype": "bf16", "num_ctas": 1, "num_stages": 2, "num_warps": 8}
# arch = sm_90


// ===== COMPILED SASS (sm_90a) =====

	.target	sm_90a

	.elftype	@"ET_EXEC"


//--------------------- .note.nv.tkinfo           --------------------------
	.section	.note.nv.tkinfo,"",@"SHT_NOTE"
	.sectionflags	@"SHF_NOTE_NV_TKINFO"
	.tkinfo
        /*0018*/ 	.word	0x00000002
        /*0030*/ 	.string	""
        /*0030*/ 	.string	"ptxas"
        /*0030*/ 	.string	"Cuda compilation tools, release 13.0, V13.0.88"
        /*0030*/ 	.string	"Build cuda_13.0.r13.0/compiler.36424714_0"
        /*0030*/ 	.string	"-v  -suppress-debug-info  -lineinfo  -arch sm_90a "



//--------------------- .note.nv.cuinfo           --------------------------
	.section	.note.nv.cuinfo,"",@"SHT_NOTE"
	.sectionflags	@"SHF_NOTE_NV_CUINFO"
        /*0018*/ 	.short	0x0002
        /*001a*/ 	.short	0x005a
        /*001c*/ 	.short	0x0082
	.zero		2


//--------------------- .nv.info                  --------------------------
	.section	.nv.info,"",@"SHT_CUDA_INFO"
	.align	4


	//----- nvinfo : EIATTR_REGCOUNT
	.align		4
        /*0000*/ 	.byte	0x04, 0x2f
        /*0002*/ 	.short	(.L_1 - .L_0)
	.align		4
.L_0:
        /*0004*/ 	.word	index@(matmul_kernel)
        /*0008*/ 	.word	0x000000ff


	//----- nvinfo : EIATTR_FRAME_SIZE
	.align		4
.L_1:
        /*000c*/ 	.byte	0x04, 0x11
        /*000e*/ 	.short	(.L_3 - .L_2)
	.align		4
.L_2:
        /*0010*/ 	.word	index@(matmul_kernel)
        /*0014*/ 	.word	0x00000000


	//----- nvinfo : EIATTR_MIN_STACK_SIZE
	.align		4
.L_3:
        /*0018*/ 	.byte	0x04, 0x12
        /*001a*/ 	.short	(.L_5 - .L_4)
	.align		4
.L_4:
        /*001c*/ 	.word	index@(matmul_kernel)
        /*0020*/ 	.word	0x00000000
.L_5:


//--------------------- .nv.compat                --------------------------
	.section	.nv.compat,"",@"SHT_CUDA_COMPAT_INFO"
	.align	4
        /*0000*/ 	.byte	0x02, 0x09, 0x01, 0x00, 0x02, 0x02, 0x01, 0x00, 0x02, 0x05, 0x05, 0x00, 0x03, 0x07, 0x01, 0x01
        /*0010*/ 	.byte	0x02, 0x03, 0x00, 0x00, 0x02, 0x06, 0x01, 0x00, 0x04, 0x0b, 0x08, 0x00, 0x00, 0x00, 0x00, 0x00
        /*0020*/ 	.byte	0x00, 0x00, 0x00, 0x00


//--------------------- .nv.info.matmul_kernel    --------------------------
	.section	.nv.info.matmul_kernel,"",@"SHT_CUDA_INFO"
	.sectionflags	@""
	.align	4


	//----- nvinfo : EIATTR_CUDA_API_VERSION
	.align		4
        /*0000*/ 	.byte	0x04, 0x37
        /*0002*/ 	.short	(.L_7 - .L_6)
.L_6:
        /*0004*/ 	.word	0x00000082


	//----- nvinfo : EIATTR_KPARAM_INFO
	.align		4
.L_7:
        /*0008*/ 	.byte	0x04, 0x17
        /*000a*/ 	.short	(.L_9 - .L_8)
.L_8:
        /*000c*/ 	.word	0x00000000
        /*0010*/ 	.short	0x000d
        /*0012*/ 	.short	0x0048
        /*0014*/ 	.byte	0x00, 0xf4, 0x21, 0x00


	//----- nvinfo : EIATTR_KPARAM_INFO
	.align		4
.L_9:
        /*0018*/ 	.byte	0x04, 0x17
        /*001a*/ 	.short	(.L_11 - .L_10)
.L_10:
        /*001c*/ 	.word	0x00000000
        /*0020*/ 	.short	0x000c
        /*0022*/ 	.short	0x0040
        /*0024*/ 	.byte	0x00, 0xf4, 0x21, 0x00


	//----- nvinfo : EIATTR_KPARAM_INFO
	.align		4
.L_11:
        /*0028*/ 	.byte	0x04, 0x17
        /*002a*/ 	.short	(.L_13 - .L_12)
.L_12:
        /*002c*/ 	.word	0x00000000
        /*0030*/ 	.short	0x000b
        /*0032*/ 	.short	0x0038
        /*0034*/ 	.byte	0x00, 0xf0, 0x11, 0x00


	//----- nvinfo : EIATTR_KPARAM_INFO
	.align		4
.L_13:
        /*0038*/ 	.byte	0x04, 0x17
        /*003a*/ 	.short	(.L_15 - .L_14)
.L_14:
        /*003c*/ 	.word	0x00000000
        /*0040*/ 	.short	0x000a
        /*0042*/ 	.short	0x0034
        /*0044*/ 	.byte	0x00, 0xf0, 0x11, 0x00


	//----- nvinfo : EIATTR_KPARAM_INFO
	.align		4
.L_15:
        /*0048*/ 	.byte	0x04, 0x17
        /*004a*/ 	.short	(.L_17 - .L_16)
.L_16:
        /*004c*/ 	.word	0x00000000
        /*0050*/ 	.short	0x0009
        /*0052*/ 	.short	0x0030
        /*0054*/ 	.byte	0x00, 0xf0, 0x11, 0x00


	//----- nvinfo : EIATTR_KPARAM_INFO
	.align		4
.L_17:
        /*0058*/ 	.byte	0x04, 0x17
        /*005a*/ 	.short	(.L_19 - .L_18)
.L_18:
        /*005c*/ 	.word	0x00000000
        /*0060*/ 	.short	0x0008
        /*0062*/ 	.short	0x002c
        /*0064*/ 	.byte	0x00, 0xf0, 0x11, 0x00


	//----- nvinfo : EIATTR_KPARAM_INFO
	.align		4
.L_19:
        /*0068*/ 	.byte	0x04, 0x17
        /*006a*/ 	.short	(.L_21 - .L_20)
.L_20:
        /*006c*/ 	.word	0x00000000
        /*0070*/ 	.short	0x0007
        /*0072*/ 	.short	0x0028
        /*0074*/ 	.byte	0x00, 0xf0, 0x11, 0x00


	//----- nvinfo : EIATTR_KPARAM_INFO
	.align		4
.L_21:
        /*0078*/ 	.byte	0x04, 0x17
        /*007a*/ 	.short	(.L_23 - .L_22)
.L_22:
        /*007c*/ 	.word	0x00000000
        /*0080*/ 	.short	0x0006
        /*0082*/ 	.short	0x0024
        /*0084*/ 	.byte	0x00, 0xf0, 0x11, 0x00


	//----- nvinfo : EIATTR_KPARAM_INFO
	.align		4
.L_23:
        /*0088*/ 	.byte	0x04, 0x17
        /*008a*/ 	.short	(.L_25 - .L_24)
.L_24:
        /*008c*/ 	.word	0x00000000
        /*0090*/ 	.short	0x0005
        /*0092*/ 	.short	0x0020
        /*0094*/ 	.byte	0x00, 0xf0, 0x11, 0x00


	//----- nvinfo : EIATTR_KPARAM_INFO
	.align		4
.L_25:
        /*0098*/ 	.byte	0x04, 0x17
        /*009a*/ 	.short	(.L_27 - .L_26)
.L_26:
        /*009c*/ 	.word	0x00000000
        /*00a0*/ 	.short	0x0004
        /*00a2*/ 	.short	0x001c
        /*00a4*/ 	.byte	0x00, 0xf0, 0x11, 0x00


	//----- nvinfo : EIATTR_KPARAM_INFO
	.align		4
.L_27:
        /*00a8*/ 	.byte	0x04, 0x17
        /*00aa*/ 	.short	(.L_29 - .L_28)
.L_28:
        /*00ac*/ 	.word	0x00000000
        /*00b0*/ 	.short	0x0003
        /*00b2*/ 	.short	0x0018
        /*00b4*/ 	.byte	0x00, 0xf0, 0x11, 0x00


	//----- nvinfo : EIATTR_KPARAM_INFO
	.align		4
.L_29:
        /*00b8*/ 	.byte	0x04, 0x17
        /*00ba*/ 	.short	(.L_31 - .L_30)
.L_30:
        /*00bc*/ 	.word	0x00000000
        /*00c0*/ 	.short	0x0002
        /*00c2*/ 	.short	0x0010
        /*00c4*/ 	.byte	0x00, 0xf4, 0x21, 0x00


	//----- nvinfo : EIATTR_KPARAM_INFO
	.align		4
.L_31:
        /*00c8*/ 	.byte	0x04, 0x17
        /*00ca*/ 	.short	(.L_33 - .L_32)
.L_32:
        /*00cc*/ 	.word	0x00000000
        /*00d0*/ 	.short	0x0001
        /*00d2*/ 	.short	0x0008
        /*00d4*/ 	.byte	0x00, 0xf4, 0x21, 0x00


	//----- nvinfo : EIATTR_KPARAM_INFO
	.align		4
.L_33:
        /*00d8*/ 	.byte	0x04, 0x17
        /*00da*/ 	.short	(.L_35 - .L_34)
.L_34:
        /*00dc*/ 	.word	0x00000000
        /*00e0*/ 	.short	0x0000
        /*00e2*/ 	.short	0x0000
        /*00e4*/ 	.byte	0x00, 0xf4, 0x21, 0x00


	//----- nvinfo : EIATTR_SPARSE_MMA_MASK
	.align		4
.L_35:
        /*00e8*/ 	.byte	0x03, 0x50
        /*00ea*/ 	.short	0x0000


	//----- nvinfo : EIATTR_MAXREG_COUNT
	.align		4
        /*00ec*/ 	.byte	0x03, 0x1b
        /*00ee*/ 	.short	0x00ff


	//----- nvinfo : EIATTR_NUM_BARRIERS
	.align		4
        /*00f0*/ 	.byte	0x02, 0x4c
        /*00f2*/ 	.byte	0x01
	.zero		1


	//----- nvinfo : EIATTR_MERCURY_ISA_VERSION
	.align		4
        /*00f4*/ 	.byte	0x03, 0x5f
        /*00f6*/ 	.short	0x0101


	//----- nvinfo : EIATTR_EXIT_INSTR_OFFSETS
	.align		4
        /*00f8*/ 	.byte	0x04, 0x1c
        /*00fa*/ 	.short	(.L_37 - .L_36)


	//   ....[0]....
.L_36:
        /*00fc*/ 	.word	0x00008020


	//   ....[1]....
        /*0100*/ 	.word	0x00008050


	//----- nvinfo : EIATTR_REQNTID
	.align		4
.L_37:
        /*0104*/ 	.byte	0x04, 0x10
        /*0106*/ 	.short	(.L_39 - .L_38)
.L_38:
        /*0108*/ 	.word	0x00000100
        /*010c*/ 	.word	0x00000001
        /*0110*/ 	.word	0x00000001


	//----- nvinfo : EIATTR_CBANK_PARAM_SIZE
	.align		4
.L_39:
        /*0114*/ 	.byte	0x03, 0x19
        /*0116*/ 	.short	0x0050


	//----- nvinfo : EIATTR_PARAM_CBANK
	.align		4
        /*0118*/ 	.byte	0x04, 0x0a
        /*011a*/ 	.short	(.L_41 - .L_40)
	.align		4
.L_40:
        /*011c*/ 	.word	index@(.nv.constant0.matmul_kernel)
        /*0120*/ 	.short	0x0210
        /*0122*/ 	.short	0x0050


	//----- nvinfo : EIATTR_SW_WAR
	.align		4
.L_41:
        /*0124*/ 	.byte	0x04, 0x36
        /*0126*/ 	.short	(.L_43 - .L_42)
.L_42:
        /*0128*/ 	.word	0x00000008
.L_43:


//--------------------- .nv.callgraph             --------------------------
	.section	.nv.callgraph,"",@"SHT_CUDA_CALLGRAPH"
	.align	4
	.sectionentsize	8
	.align		4
        /*0000*/ 	.word	0x00000000
	.align		4
        /*0004*/ 	.word	0xffffffff
	.align		4
        /*0008*/ 	.word	0x00000000
	.align		4
        /*000c*/ 	.word	0xfffffffe
	.align		4
        /*0010*/ 	.word	0x00000000
	.align		4
        /*0014*/ 	.word	0xfffffffd
	.align		4
        /*0018*/ 	.word	0x00000000
	.align		4
        /*001c*/ 	.word	0xfffffffc


//--------------------- .text.matmul_kernel       --------------------------
	.section	.text.matmul_kernel,"ax",@progbits
	.align	128
        .global         matmul_kernel
        .type           matmul_kernel,@function
        .size           matmul_kernel,(.L_x_4 - matmul_kernel)
        .other          matmul_kernel,@"STO_CUDA_ENTRY STV_DEFAULT"
matmul_kernel:
.text.matmul_kernel:
[----:B------:R-:W-:Y:S08]  /*0000*/  LDC R1, c[0x0][0x28] ;  /* 0x00000a00ff017b82 */ /* 0x000ff00000000800 */
[----:B------:R-:W0:Y:S01]  /*0010*/  LDC.64 R44, c[0x0][0x228] ;  /* 0x00008a00ff2c7b82 */ /* 0x000e220000000a00 */
[----:B------:R-:W1:Y:S01]  /*0020*/  S2R R5, SR_CTAID.X ;  /* 0x0000000000057919 */ /* 0x000e620000002500 */
[----:B------:R-:W-:Y:S01]  /*0030*/  UMOV UR4, 0x400 ;  /* 0x0000040000047882 */ /* 0x000fe20000000000 */
[----:B------:R-:W-:Y:S01]  /*0040*/  ULDC.64 UR6, c[0x0][0x208] ;  /* 0x0000820000067ab9 */ /* 0x000fe20000000a00 */
[----:B------:R-:W2:Y:S04]  /*0050*/  S2R R199, SR_TID.X ;  /* 0x0000000000c77919 */ /* 0x000ea80000002100 */
[----:B------:R-:W3:Y:S08]  /*0060*/  LDC R208, c[0x0][0x230] ;  /* 0x00008c00ffd07b82 */ /* 0x000ef00000000800 */
[----:B------:R-:W4:Y:S01]  /*0070*/  S2UR UR5, SR_CgaCtaId ;  /* 0x00000000000579c3 */ /* 0x000f220000008800 */
[----:B0-----:R-:W-:-:S05]  /*0080*/  VIADD R0, R45, 0xff ;  /* 0x000000ff2d007836 */ /* 0x001fca0000000000 */
[----:B------:R-:W-:Y:S01]  /*0090*/  SHF.R.S32.HI R3, RZ, 0x1f, R0 ;  /* 0x0000001fff037819 */ /* 0x000fe20000011400 */
[----:B---3--:R-:W-:-:S03]  /*00a0*/  VIADD R208, R208, 0x3f ;  /* 0x0000003fd0d07836 */ /* 0x008fc60000000000 */
[----:B------:R-:W-:Y:S02]  /*00b0*/  LEA.HI R3, R3, R0, RZ, 0x8 ;  /* 0x0000000003037211 */ /* 0x000fe400078f40ff */
[----:B-1----:R-:W-:Y:S02]  /*00c0*/  IABS R8, R5 ;  /* 0x0000000500087213 */ /* 0x002fe40000000000 */
[----:B------:R-:W-:Y:S02]  /*00d0*/  SHF.R.S32.HI R3, RZ, 0x8, R3 ;  /* 0x00000008ff037819 */ /* 0x000fe40000011403 */
[----:B--2---:R-:W-:Y:S01]  /*00e0*/  SHF.R.U32.HI R207, RZ, 0x5, R199 ;  /* 0x00000005ffcf7819 */ /* 0x004fe200000116c7 */
[----:B----4-:R-:W-:Y:S01]  /*00f0*/  ULEA UR4, UR5, UR4, 0x18 ;  /* 0x0000000405047291 */ /* 0x010fe2000f8ec03f */
[----:B------:R-:W-:Y:S01]  /*0100*/  LOP3.LUT R50, R199, 0x3f, RZ, 0xc0, !PT ;  /* 0x0000003fc7327812 */ /* 0x000fe200078ec0ff */
[----:B------:R-:W-:Y:S01]  /*0110*/  IMAD.SHL.U32 R4, R3, 0x8, RZ ;  /* 0x0000000803047824 */ /* 0x000fe200078e00ff */
[----:B------:R-:W-:Y:S01]  /*0120*/  SGXT.U32 R207, R207, 0x3 ;  /* 0x00000003cfcf781a */ /* 0x000fe20000000000 */
[----:B------:R-:W-:-:S03]  /*0130*/  ULDC UR5, c[0x0][0x230] ;  /* 0x00008c0000057ab9 */ /* 0x000fc60000000800 */
[-C--:B------:R-:W-:Y:S02]  /*0140*/  IABS R7, R4.reuse ;  /* 0x0000000400077213 */ /* 0x080fe40000000000 */
[----:B------:R-:W-:Y:S02]  /*0150*/  IABS R10, R4 ;  /* 0x00000004000a7213 */ /* 0x000fe40000000000 */
[----:B------:R-:W0:Y:S01]  /*0160*/  I2F.RP R0, R7 ;  /* 0x0000000700007306 */ /* 0x000e220000209400 */
[C---:B------:R-:W-:Y:S02]  /*0170*/  LOP3.LUT R200, R207.reuse, 0x8, RZ, 0xfc, !PT ;  /* 0x00000008cfc87812 */ /* 0x040fe400078efcff */
[C---:B------:R-:W-:Y:S02]  /*0180*/  LOP3.LUT R201, R207.reuse, 0x10, RZ, 0xfc, !PT ;  /* 0x00000010cfc97812 */ /* 0x040fe400078efcff */
[C---:B------:R-:W-:Y:S02]  /*0190*/  LOP3.LUT R202, R207.reuse, 0x18, RZ, 0xfc, !PT ;  /* 0x00000018cfca7812 */ /* 0x040fe400078efcff */
[----:B------:R-:W-:-:S02]  /*01a0*/  LOP3.LUT R203, R207, 0x20, RZ, 0xfc, !PT ;  /* 0x00000020cfcb7812 */ /* 0x000fc400078efcff */
[C---:B------:R-:W-:Y:S02]  /*01b0*/  LOP3.LUT R204, R207.reuse, 0x28, RZ, 0xfc, !PT ;  /* 0x00000028cfcc7812 */ /* 0x040fe400078efcff */
[C---:B------:R-:W-:Y:S02]  /*01c0*/  LOP3.LUT R205, R207.reuse, 0x30, RZ, 0xfc, !PT ;  /* 0x00000030cfcd7812 */ /* 0x040fe400078efcff */
[----:B------:R-:W-:Y:S01]  /*01d0*/  LOP3.LUT R206, R207, 0x38, RZ, 0xfc, !PT ;  /* 0x00000038cfce7812 */ /* 0x000fe200078efcff */
[----:B0-----:R-:W0:Y:S02]  /*01e0*/  MUFU.RCP R0, R0 ;  /* 0x0000000000007308 */ /* 0x001e240000001000 */
[----:B0-----:R-:W-:Y:S02]  /*01f0*/  VIADD R2, R0, 0xffffffe ;  /* 0x0ffffffe00027836 */ /* 0x001fe40000000000 */
[----:B------:R-:W-:-:S04]  /*0200*/  IMAD.MOV R0, RZ, RZ, -R10 ;  /* 0x000000ffff007224 */ /* 0x000fc800078e0a0a */
[----:B------:R0:W1:Y:S02]  /*0210*/  F2I.FTZ.U32.TRUNC.NTZ R3, R2 ;  /* 0x0000000200037305 */ /* 0x000064000021f000 */
[----:B0-----:R-:W-:Y:S02]  /*0220*/  IMAD.MOV.U32 R2, RZ, RZ, RZ ;  /* 0x000000ffff027224 */ /* 0x001fe400078e00ff */
[----:B-1----:R-:W-:-:S04]  /*0230*/  IMAD.MOV R6, RZ, RZ, -R3 ;  /* 0x000000ffff067224 */ /* 0x002fc800078e0a03 */
[----:B------:R-:W-:Y:S02]  /*0240*/  IMAD R9, R6, R7, RZ ;  /* 0x0000000706097224 */ /* 0x000fe400078e02ff */
[----:B------:R-:W-:Y:S02]  /*0250*/  IMAD.MOV.U32 R6, RZ, RZ, R8 ;  /* 0x000000ffff067224 */ /* 0x000fe400078e0008 */
[----:B------:R-:W-:-:S06]  /*0260*/  IMAD.HI.U32 R3, R3, R9, R2 ;  /* 0x0000000903037227 */ /* 0x000fcc00078e0002 */
[----:B------:R-:W-:-:S04]  /*0270*/  IMAD.HI.U32 R3, R3, R6, RZ ;  /* 0x0000000603037227 */ /* 0x000fc800078e00ff */
[----:B------:R-:W-:-:S05]  /*0280*/  IMAD R0, R3, R0, R6 ;  /* 0x0000000003007224 */ /* 0x000fca00078e0206 */
[----:B------:R-:W-:-:S13]  /*0290*/  ISETP.GT.U32.AND P1, PT, R7, R0, PT ;  /* 0x000000000700720c */ /* 0x000fda0003f24070 */
[----:B------:R-:W-:Y:S02]  /*02a0*/  @!P1 IMAD.IADD R0, R0, 0x1, -R7 ;  /* 0x0000000100009824 */ /* 0x000fe400078e0a07 */
[----:B------:R-:W-:Y:S01]  /*02b0*/  @!P1 VIADD R3, R3, 0x1 ;  /* 0x0000000103039836 */ /* 0x000fe20000000000 */
[----:B------:R-:W-:Y:S02]  /*02c0*/  ISETP.NE.AND P1, PT, R4, RZ, PT ;  /* 0x000000ff0400720c */ /* 0x000fe40003f25270 */
[----:B------:R-:W-:Y:S02]  /*02d0*/  ISETP.GE.U32.AND P0, PT, R0, R7, PT ;  /* 0x000000070000720c */ /* 0x000fe40003f06070 */
[----:B------:R-:W-:-:S04]  /*02e0*/  LOP3.LUT R0, R5, R4, RZ, 0x3c, !PT ;  /* 0x0000000405007212 */ /* 0x000fc800078e3cff */
[----:B------:R-:W-:Y:S01]  /*02f0*/  ISETP.GE.AND P2, PT, R0, RZ, PT ;  /* 0x000000ff0000720c */ /* 0x000fe20003f46270 */
[----:B------:R-:W-:-:S06]  /*0300*/  VIADD R0, R44, 0x1f ;  /* 0x0000001f2c007836 */ /* 0x000fcc0000000000 */
[----:B------:R-:W-:-:S04]  /*0310*/  @P0 VIADD R3, R3, 0x1 ;  /* 0x0000000103030836 */ /* 0x000fc80000000000 */
[----:B------:R-:W-:Y:S01]  /*0320*/  IMAD.MOV.U32 R2, RZ, RZ, R3 ;  /* 0x000000ffff027224 */ /* 0x000fe200078e0003 */
[----:B------:R-:W-:-:S03]  /*0330*/  SHF.R.S32.HI R3, RZ, 0x1f, R0 ;  /* 0x0000001fff037819 */ /* 0x000fc60000011400 */
[----:B------:R-:W-:Y:S01]  /*0340*/  @!P2 IMAD.MOV R2, RZ, RZ, -R2 ;  /* 0x000000ffff02a224 */ /* 0x000fe200078e0a02 */
[----:B------:R-:W-:Y:S02]  /*0350*/  @!P1 LOP3.LUT R2, RZ, R4, RZ, 0x33, !PT ;  /* 0x00000004ff029212 */ /* 0x000fe400078e33ff */
[----:B------:R-:W-:-:S03]  /*0360*/  LEA.HI R3, R3, R0, RZ, 0x5 ;  /* 0x0000000003037211 */ /* 0x000fc600078f28ff */
[----:B------:R-:W-:Y:S02]  /*0370*/  IMAD.SHL.U32 R6, R2, 0x8, RZ ;  /* 0x0000000802067824 */ /* 0x000fe400078e00ff */
[----:B------:R-:W-:-:S03]  /*0380*/  IMAD.MOV R2, RZ, RZ, -R2 ;  /* 0x000000ffff027224 */ /* 0x000fc600078e0a02 */
[----:B------:R-:W-:Y:S01]  /*0390*/  LEA.HI.SX32 R3, R3, -R6, 0x1b ;  /* 0x8000000603037211 */ /* 0x000fe200078fdaff */
[----:B------:R-:W-:-:S03]  /*03a0*/  IMAD R4, R4, R2, R5 ;  /* 0x0000000204047224 */ /* 0x000fc600078e0205 */
[----:B------:R-:W-:Y:S02]  /*03b0*/  VIMNMX R11, R3, 0x8, PT ;  /* 0x00000008030b7848 */ /* 0x000fe40003fe0100 */
[----:B------:R-:W-:Y:S02]  /*03c0*/  IABS R9, R4 ;  /* 0x0000000400097213 */ /* 0x000fe40000000000 */
[----:B------:R-:W-:-:S04]  /*03d0*/  IABS R7, R11 ;  /* 0x0000000b00077213 */ /* 0x000fc80000000000 */
[----:B------:R-:W0:Y:S08]  /*03e0*/  I2F.RP R0, R7 ;  /* 0x0000000700007306 */ /* 0x000e300000209400 */
[----:B0-----:R-:W0:Y:S02]  /*03f0*/  MUFU.RCP R0, R0 ;  /* 0x0000000000007308 */ /* 0x001e240000001000 */
[----:B0-----:R-:W-:-:S06]  /*0400*/  VIADD R3, R0, 0xffffffe ;  /* 0x0ffffffe00037836 */ /* 0x001fcc0000000000 */
[----:B------:R-:W0:Y:S02]  /*0410*/  F2I.FTZ.U32.TRUNC.NTZ R3, R3 ;  /* 0x0000000300037305 */ /* 0x000e24000021f000 */
[----:B0-----:R-:W-:-:S04]  /*0420*/  IMAD.MOV R8, RZ, RZ, -R3 ;  /* 0x000000ffff087224 */ /* 0x001fc800078e0a03 */
[----:B------:R-:W-:Y:S01]  /*0430*/  IMAD.MOV.U32 R2, RZ, RZ, R8 ;  /* 0x000000ffff027224 */ /* 0x000fe200078e0008 */
[----:B------:R-:W-:-:S03]  /*0440*/  IABS R8, R11 ;  /* 0x0000000b00087213 */ /* 0x000fc60000000000 */
[----:B------:R-:W-:Y:S02]  /*0450*/  IMAD R5, R2, R7, RZ ;  /* 0x0000000702057224 */ /* 0x000fe400078e02ff */
[----:B------:R-:W-:Y:S02]  /*0460*/  IMAD.MOV.U32 R2, RZ, RZ, RZ ;  /* 0x000000ffff027224 */ /* 0x000fe400078e00ff */
[----:B------:R-:W-:Y:S02]  /*0470*/  IMAD.MOV R0, RZ, RZ, -R8 ;  /* 0x000000ffff007224 */ /* 0x000fe400078e0a08 */
[----:B------:R-:W-:Y:S01]  /*0480*/  IMAD.HI.U32 R2, R3, R5, R2 ;  /* 0x0000000503027227 */ /* 0x000fe200078e0002 */
[----:B------:R-:W-:-:S05]  /*0490*/  LOP3.LUT R3, R199, 0x1f, RZ, 0xc0, !PT ;  /* 0x0000001fc7037812 */ /* 0x000fca00078ec0ff */
[----:B------:R-:W-:-:S04]  /*04a0*/  IMAD.HI.U32 R2, R2, R9, RZ ;  /* 0x0000000902027227 */ /* 0x000fc800078e00ff */
[----:B------:R-:W-:Y:S01]  /*04b0*/  IMAD R0, R2, R0, R9 ;  /* 0x0000000002007224 */ /* 0x000fe200078e0209 */
[----:B------:R-:W-:-:S04]  /*04c0*/  LOP3.LUT R9, R199, 0xc0, RZ, 0xc0, !PT ;  /* 0x000000c0c7097812 */ /* 0x000fc800078ec0ff */
[----:B------:R-:W-:-:S13]  /*04d0*/  ISETP.GT.U32.AND P1, PT, R7, R0, PT ;  /* 0x000000000700720c */ /* 0x000fda0003f24070 */
[----:B------:R-:W-:Y:S02]  /*04e0*/  @!P1 IMAD.IADD R0, R0, 0x1, -R7 ;  /* 0x0000000100009824 */ /* 0x000fe400078e0a07 */
[----:B------:R-:W-:Y:S01]  /*04f0*/  @!P1 VIADD R2, R2, 0x1 ;  /* 0x0000000102029836 */ /* 0x000fe20000000000 */
[----:B------:R-:W-:Y:S02]  /*0500*/  ISETP.NE.AND P1, PT, R11, RZ, PT ;  /* 0x000000ff0b00720c */ /* 0x000fe40003f25270 */
[----:B------:R-:W-:Y:S02]  /*0510*/  ISETP.GE.U32.AND P0, PT, R0, R7, PT ;  /* 0x000000070000720c */ /* 0x000fe40003f06070 */
[----:B------:R-:W-:-:S04]  /*0520*/  LOP3.LUT R0, R4, R11, RZ, 0x3c, !PT ;  /* 0x0000000b04007212 */ /* 0x000fc800078e3cff */
[----:B------:R-:W-:-:S07]  /*0530*/  ISETP.GE.AND P2, PT, R0, RZ, PT ;  /* 0x000000ff0000720c */ /* 0x000fce0003f46270 */
[----:B------:R-:W-:Y:S01]  /*0540*/  @P0 VIADD R2, R2, 0x1 ;  /* 0x0000000102020836 */ /* 0x000fe20000000000 */
[----:B------:R-:W-:-:S05]  /*0550*/  ISETP.GT.AND P0, PT, R208, 0x3f, PT ;  /* 0x0000003fd000780c */ /* 0x000fca0003f04270 */
[----:B------:R-:W-:Y:S01]  /*0560*/  @!P2 IMAD.MOV R2, RZ, RZ, -R2 ;  /* 0x000000ffff02a224 */ /* 0x000fe200078e0a02 */
[----:B------:R-:W-:-:S05]  /*0570*/  @!P1 LOP3.LUT R2, RZ, R11, RZ, 0x33, !PT ;  /* 0x0000000bff029212 */ /* 0x000fca00078e33ff */
[----:B------:R-:W-:-:S04]  /*0580*/  IMAD.MOV R0, RZ, RZ, -R2 ;  /* 0x000000ffff007224 */ /* 0x000fc800078e0a02 */
[----:B------:R-:W-:-:S04]  /*0590*/  IMAD R0, R11, R0, R4 ;  /* 0x000000000b007224 */ /* 0x000fc800078e0204 */
[----:B------:R-:W-:-:S04]  /*05a0*/  IMAD.IADD R0, R6, 0x1, R0 ;  /* 0x0000000106007824 */ /* 0x000fc800078e0200 */
[----:B------:R-:W-:Y:S02]  /*05b0*/  IMAD R124, R0, 0x20, R3 ;  /* 0x00000020007c7824 */ /* 0x000fe400078e0203 */
[----:B------:R-:W-:Y:S01]  /*05c0*/  IMAD.SHL.U32 R0, R2, 0x100, RZ ;  /* 0x0000010002007824 */ /* 0x000fe200078e00ff */
[----:B------:R-:W-:Y:S06]  /*05d0*/  @P0 BRA `(.L_x_0) ;  /* 0x0000000000280947 */ /* 0x000fec0003800000 */
[----:B------:R-:W-:Y:S01]  /*05e0*/  IMAD.SHL.U32 R199, R199, 0x20, RZ ;  /* 0x00000020c7c77824 */ /* 0x000fe200078e00ff */
[----:B------:R-:W-:Y:S02]  /*05f0*/  CS2R R68, SRZ ;  /* 0x0000000000447805 */ /* 0x000fe4000001ff00 */
[----:B------:R-:W-:Y:S02]  /*0600*/  CS2R R8, SRZ ;  /* 0x0000000000087805 */ /* 0x000fe4000001ff00 */
[----:B------:R-:W-:Y:S02]  /*0610*/  CS2R R80, SRZ ;  /* 0x0000000000507805 */ /* 0x000fe4000001ff00 */
[----:B------:R-:W-:Y:S02]  /*0620*/  CS2R R6, SRZ ;  /* 0x0000000000067805 */ /* 0x000fe4000001ff00 */
[----:B------:R-:W-:Y:S02]  /*0630*/  CS2R R70, SRZ ;  /* 0x0000000000467805 */ /* 0x000fe4000001ff00 */
[----:B------:R-:W-:-:S02]  /*0640*/  CS2R R4, SRZ ;  /* 0x0000000000047805 */ /* 0x000fc4000001ff00 */
[----:B------:R-:W-:Y:S02]  /*0650*/  CS2R R82, SRZ ;  /* 0x0000000000527805 */ /* 0x000fe4000001ff00 */
[----:B------:R-:W-:Y:S01]  /*0660*/  CS2R R2, SRZ ;  /* 0x0000000000027805 */ /* 0x000fe2000001ff00 */
[----:B------:R-:W-:Y:S06]  /*0670*/  BRA `(.L_x_1) ;  /* 0x00000068007c7947 */ /* 0x000fec0003800000 */
.L_x_0:
[----:B------:R-:W-:Y:S01]  /*0680*/  IABS R11, R44 ;  /* 0x0000002c000b7213 */ /* 0x000fe20000000000 */
[----:B------:R-:W-:Y:S01]  /*0690*/  ULDC UR8, c[0x0][0x234] ;  /* 0x00008d0000087ab9 */ /* 0x000fe20000000800 */
[----:B------:R-:W-:Y:S01]  /*06a0*/  IABS R3, R45 ;  /* 0x0000002d00037213 */ /* 0x000fe20000000000 */
[----:B------:R-:W-:Y:S01]  /*06b0*/  ULDC.64 UR10, c[0x0][0x210] ;  /* 0x00008400000a7ab9 */ /* 0x000fe20000000a00 */
[----:B------:R-:W0:Y:S01]  /*06c0*/  I2F.RP R8, R11 ;  /* 0x0000000b00087306 */ /* 0x000e220000209400 */
[----:B------:R-:W1:Y:S01]  /*06d0*/  LDC R197, c[0x0][0x238] ;  /* 0x00008e00ffc57b82 */ /* 0x000e620000000800 */
[----:B------:R-:W-:Y:S01]  /*06e0*/  IMAD.SHL.U32 R199, R199, 0x20, RZ ;  /* 0x00000020c7c77824 */ /* 0x000fe200078e00ff */
[----:B------:R-:W-:Y:S02]  /*06f0*/  CS2R R104, SRZ ;  /* 0x0000000000687805 */ /* 0x000fe4000001ff00 */
[----:B------:R-:W-:-:S03]  /*0700*/  CS2R R106, SRZ ;  /* 0x00000000006a7805 */ /* 0x000fc6000001ff00 */
[----:B------:R-:W2:Y:S08]  /*0710*/  I2F.RP R2, R3 ;  /* 0x0000000300027306 */ /* 0x000eb00000209400 */
[----:B0-----:R-:W0:Y:S08]  /*0720*/  MUFU.RCP R8, R8 ;  /* 0x0000000800087308 */ /* 0x001e300000001000 */
[----:B--2---:R-:W2:Y:S01]  /*0730*/  MUFU.RCP R2, R2 ;  /* 0x0000000200027308 */ /* 0x004ea20000001000 */
[----:B-1----:R-:W-:-:S02]  /*0740*/  IMAD R207, R207, R197, RZ ;  /* 0x000000c5cfcf7224 */ /* 0x002fc400078e02ff */
[-C--:B------:R-:W-:Y:S02]  /*0750*/  IMAD R206, R206, R197.reuse, RZ ;  /* 0x000000c5cece7224 */ /* 0x080fe400078e02ff */
[-C--:B------:R-:W-:Y:S02]  /*0760*/  IMAD R205, R205, R197.reuse, RZ ;  /* 0x000000c5cdcd7224 */ /* 0x080fe400078e02ff */
[-C--:B------:R-:W-:Y:S02]  /*0770*/  IMAD R204, R204, R197.reuse, RZ ;  /* 0x000000c5cccc7224 */ /* 0x080fe400078e02ff */
[----:B0-----:R-:W-:Y:S02]  /*0780*/  VIADD R4, R8, 0xffffffe ;  /* 0x0ffffffe08047836 */ /* 0x001fe40000000000 */
[-C--:B------:R-:W-:Y:S02]  /*0790*/  IMAD R203, R203, R197.reuse, RZ ;  /* 0x000000c5cbcb7224 */ /* 0x080fe400078e02ff */
[----:B------:R0:W1:Y:S01]  /*07a0*/  F2I.FTZ.U32.TRUNC.NTZ R5, R4 ;  /* 0x0000000400057305 */ /* 0x000062000021f000 */
[----:B------:R-:W-:-:S02]  /*07b0*/  IMAD R202, R202, R197, RZ ;  /* 0x000000c5caca7224 */ /* 0x000fc400078e02ff */
[-C--:B------:R-:W-:Y:S02]  /*07c0*/  IMAD R201, R201, R197.reuse, RZ ;  /* 0x000000c5c9c97224 */ /* 0x080fe400078e02ff */
[----:B--2---:R-:W-:Y:S02]  /*07d0*/  VIADD R6, R2, 0xffffffe ;  /* 0x0ffffffe02067836 */ /* 0x004fe40000000000 */
[----:B------:R-:W-:Y:S02]  /*07e0*/  IMAD R200, R200, R197, RZ ;  /* 0x000000c5c8c87224 */ /* 0x000fe400078e02ff */
[----:B------:R2:W3:Y:S01]  /*07f0*/  F2I.FTZ.U32.TRUNC.NTZ R7, R6 ;  /* 0x0000000600077305 */ /* 0x0004e2000021f000 */
[----:B0-----:R-:W-:Y:S02]  /*0800*/  IMAD.MOV.U32 R4, RZ, RZ, RZ ;  /* 0x000000ffff047224 */ /* 0x001fe400078e00ff */
[----:B------:R-:W-:Y:S02]  /*0810*/  IMAD.SHL.U32 R197, R197, 0x40, RZ ;  /* 0x00000040c5c57824 */ /* 0x000fe400078e00ff */
[----:B-1----:R-:W-:-:S02]  /*0820*/  IMAD.MOV R10, RZ, RZ, -R5 ;  /* 0x000000ffff0a7224 */ /* 0x002fc400078e0a05 */
[----:B--2---:R-:W-:Y:S02]  /*0830*/  IMAD.MOV.U32 R6, RZ, RZ, RZ ;  /* 0x000000ffff067224 */ /* 0x004fe400078e00ff */
[----:B------:R-:W-:Y:S01]  /*0840*/  IMAD R13, R10, R11, RZ ;  /* 0x0000000b0a0d7224 */ /* 0x000fe200078e02ff */
[----:B------:R-:W-:-:S03]  /*0850*/  IABS R10, R124 ;  /* 0x0000007c000a7213 */ /* 0x000fc60000000000 */
[----:B------:R-:W-:Y:S01]  /*0860*/  IMAD.HI.U32 R5, R5, R13, R4 ;  /* 0x0000000d05057227 */ /* 0x000fe200078e0004 */
[----:B------:R-:W-:-:S03]  /*0870*/  LEA.HI R4, R9, R0, RZ, 0x1a ;  /* 0x0000000009047211 */ /* 0x000fc600078fd0ff */
[----:B---3--:R-:W-:Y:S01]  /*0880*/  IMAD.MOV R8, RZ, RZ, -R7 ;  /* 0x000000ffff087224 */ /* 0x008fe200078e0a07 */
[C---:B------:R-:W-:Y:S01]  /*0890*/  IADD3 R21, R4.reuse, 0xdc, RZ ;  /* 0x000000dc04157810 */ /* 0x040fe20007ffe0ff */
[----:B------:R-:W-:Y:S01]  /*08a0*/  IMAD.HI.U32 R5, R5, R10, RZ ;  /* 0x0000000a05057227 */ /* 0x000fe200078e00ff */
[----:B------:R-:W-:Y:S02]  /*08b0*/  IABS R96, R4 ;  /* 0x0000000400607213 */ /* 0x000fe40000000000 */
[----:B------:R-:W-:Y:S01]  /*08c0*/  IABS R20, R21 ;  /* 0x0000001500147213 */ /* 0x000fe20000000000 */
[----:B------:R-:W-:Y:S02]  /*08d0*/  IMAD.MOV R2, RZ, RZ, -R5 ;  /* 0x000000ffff027224 */ /* 0x000fe400078e0a05 */
[----:B------:R-:W-:Y:S02]  /*08e0*/  VIADD R13, R4, 0xfc ;  /* 0x000000fc040d7836 */ /* 0x000fe40000000000 */
[----:B------:R-:W-:-:S02]  /*08f0*/  IMAD R5, R8, R3, RZ ;  /* 0x0000000308057224 */ /* 0x000fc400078e02ff */
[----:B------:R-:W-:Y:S01]  /*0900*/  IMAD R10, R11, R2, R10 ;  /* 0x000000020b0a7224 */ /* 0x000fe200078e020a */
[----:B------:R-:W-:Y:S01]  /*0910*/  IABS R8, R13 ;  /* 0x0000000d00087213 */ /* 0x000fe20000000000 */
[----:B------:R-:W-:Y:S01]  /*0920*/  IMAD.HI.U32 R5, R7, R5, R6 ;  /* 0x0000000507057227 */ /* 0x000fe200078e0006 */
[----:B------:R-:W-:Y:S02]  /*0930*/  ISETP.GE.AND P4, PT, R13, RZ, PT ;  /* 0x000000ff0d00720c */ /* 0x000fe40003f86270 */
[----:B------:R-:W-:Y:S01]  /*0940*/  ISETP.GT.U32.AND P0, PT, R11, R10, PT ;  /* 0x0000000a0b00720c */ /* 0x000fe20003f04070 */
[----:B------:R-:W-:Y:S02]  /*0950*/  VIADD R15, R4, 0xf8 ;  /* 0x000000f8040f7836 */ /* 0x000fe40000000000 */
[----:B------:R-:W-:-:S03]  /*0960*/  IMAD.HI.U32 R2, R5, R8, RZ ;  /* 0x0000000805027227 */ /* 0x000fc600078e00ff */
[----:B------:R-:W-:Y:S01]  /*0970*/  IABS R12, R15 ;  /* 0x0000000f000c7213 */ /* 0x000fe20000000000 */
[----:B------:R-:W-:Y:S02]  /*0980*/  IMAD.MOV R2, RZ, RZ, -R2 ;  /* 0x000000ffff027224 */ /* 0x000fe400078e0a02 */
[----:B------:R-:W-:Y:S02]  /*0990*/  VIADD R16, R4, 0xf4 ;  /* 0x000000f404107836 */ /* 0x000fe40000000000 */
[----:B------:R-:W-:Y:S02]  /*09a0*/  IMAD R8, R3, R2, R8 ;  /* 0x0000000203087224 */ /* 0x000fe400078e0208 */
[----:B------:R-:W-:Y:S01]  /*09b0*/  IMAD.HI.U32 R6, R5, R12, RZ ;  /* 0x0000000c05067227 */ /* 0x000fe200078e00ff */
[----:B------:R-:W-:Y:S02]  /*09c0*/  IABS R14, R16 ;  /* 0x00000010000e7213 */ /* 0x000fe40000000000 */
[----:B------:R-:W-:Y:S01]  /*09d0*/  ISETP.GT.U32.AND P1, PT, R3, R8, PT ;  /* 0x000000080300720c */ /* 0x000fe20003f24070 */
[----:B------:R-:W-:-:S02]  /*09e0*/  IMAD.MOV R6, RZ, RZ, -R6 ;  /* 0x000000ffff067224 */ /* 0x000fc400078e0a06 */
[----:B------:R-:W-:Y:S02]  /*09f0*/  VIADD R17, R4, 0xf0 ;  /* 0x000000f004117836 */ /* 0x000fe40000000000 */
[----:B------:R-:W-:Y:S01]  /*0a00*/  @!P0 IMAD.IADD R10, R10, 0x1, -R11 ;  /* 0x000000010a0a8824 */ /* 0x000fe200078e0a0b */
[----:B------:R-:W-:Y:S01]  /*0a10*/  ISETP.GE.AND P0, PT, R124, RZ, PT ;  /* 0x000000ff7c00720c */ /* 0x000fe20003f06270 */
[----:B------:R-:W-:Y:S01]  /*0a20*/  IMAD R9, R3, R6, R12 ;  /* 0x0000000603097224 */ /* 0x000fe200078e020c */
[----:B------:R-:W-:Y:S01]  /*0a30*/  IABS R12, R17 ;  /* 0x00000011000c7213 */ /* 0x000fe20000000000 */
[----:B------:R-:W-:Y:S01]  /*0a40*/  IMAD.HI.U32 R2, R5, R14, RZ ;  /* 0x0000000e05027227 */ /* 0x000fe200078e00ff */
[----:B------:R-:W-:Y:S02]  /*0a50*/  ISETP.GT.U32.AND P3, PT, R11, R10, PT ;  /* 0x0000000a0b00720c */ /* 0x000fe40003f64070 */
[----:B------:R-:W-:Y:S01]  /*0a60*/  ISETP.GT.U32.AND P2, PT, R3, R9, PT ;  /* 0x000000090300720c */ /* 0x000fe20003f44070 */
[----:B------:R-:W-:-:S02]  /*0a70*/  @!P1 IMAD.IADD R8, R8, 0x1, -R3 ;  /* 0x0000000108089824 */ /* 0x000fc400078e0a03 */
[----:B------:R-:W-:Y:S02]  /*0a80*/  IMAD.MOV R2, RZ, RZ, -R2 ;  /* 0x000000ffff027224 */ /* 0x000fe400078e0a02 */
[----:B------:R-:W-:Y:S01]  /*0a90*/  IMAD.HI.U32 R7, R5, R12, RZ ;  /* 0x0000000c05077227 */ /* 0x000fe200078e00ff */
[----:B------:R-:W-:-:S03]  /*0aa0*/  ISETP.GT.U32.AND P6, PT, R3, R8, PT ;  /* 0x000000080300720c */ /* 0x000fc60003fc4070 */
[C---:B------:R-:W-:Y:S02]  /*0ab0*/  IMAD R6, R3.reuse, R2, R14 ;  /* 0x0000000203067224 */ /* 0x040fe400078e020e */
[----:B------:R-:W-:Y:S02]  /*0ac0*/  IMAD.MOV R7, RZ, RZ, -R7 ;  /* 0x000000ffff077224 */ /* 0x000fe400078e0a07 */
[----:B------:R-:W-:Y:S01]  /*0ad0*/  @!P3 IMAD.IADD R10, R10, 0x1, -R11 ;  /* 0x000000010a0ab824 */ /* 0x000fe200078e0a0b */
[C---:B------:R-:W-:Y:S01]  /*0ae0*/  ISETP.GT.U32.AND P1, PT, R3.reuse, R6, PT ;  /* 0x000000060300720c */ /* 0x040fe20003f24070 */
[C---:B------:R-:W-:Y:S01]  /*0af0*/  IMAD R7, R3.reuse, R7, R12 ;  /* 0x0000000703077224 */ /* 0x040fe200078e020c */
[----:B------:R-:W-:Y:S01]  /*0b00*/  ISETP.NE.AND P3, PT, R44, RZ, PT ;  /* 0x000000ff2c00720c */ /* 0x000fe20003f65270 */
[----:B------:R-:W-:Y:S02]  /*0b10*/  IMAD.MOV.U32 R2, RZ, RZ, R10 ;  /* 0x000000ffff027224 */ /* 0x000fe400078e000a */
[----:B------:R-:W-:Y:S01]  /*0b20*/  @!P6 IMAD.IADD R8, R8, 0x1, -R3 ;  /* 0x000000010808e824 */ /* 0x000fe200078e0a03 */
[----:B------:R-:W-:Y:S01]  /*0b30*/  ISETP.GT.U32.AND P6, PT, R3, R7, PT ;  /* 0x000000070300720c */ /* 0x000fe20003fc4070 */
[----:B------:R-:W-:-:S02]  /*0b40*/  VIADD R13, R4, 0xec ;  /* 0x000000ec040d7836 */ /* 0x000fc40000000000 */
[----:B------:R-:W-:Y:S01]  /*0b50*/  @!P0 IMAD.MOV R2, RZ, RZ, -R2 ;  /* 0x000000ffff028224 */ /* 0x000fe200078e0a02 */
[----:B------:R-:W-:Y:S01]  /*0b60*/  ISETP.GE.AND P0, PT, R15, RZ, PT ;  /* 0x000000ff0f00720c */ /* 0x000fe20003f06270 */
[----:B------:R-:W-:Y:S01]  /*0b70*/  VIADD R15, R4, 0xe8 ;  /* 0x000000e8040f7836 */ /* 0x000fe20000000000 */
[----:B------:R-:W-:Y:S01]  /*0b80*/  IABS R14, R13 ;  /* 0x0000000d000e7213 */ /* 0x000fe20000000000 */
[--C-:B------:R-:W-:Y:S02]  /*0b90*/  @!P1 IMAD.IADD R6, R6, 0x1, -R3.reuse ;  /* 0x0000000106069824 */ /* 0x100fe400078e0a03 */
[--C-:B------:R-:W-:Y:S01]  /*0ba0*/  @!P2 IMAD.IADD R9, R9, 0x1, -R3.reuse ;  /* 0x000000010909a824 */ /* 0x100fe200078e0a03 */
[----:B------:R-:W-:Y:S01]  /*0bb0*/  IABS R12, R15 ;  /* 0x0000000f000c7213 */ /* 0x000fe20000000000 */
[----:B------:R-:W-:Y:S01]  /*0bc0*/  IMAD.HI.U32 R10, R5, R14, RZ ;  /* 0x0000000e050a7227 */ /* 0x000fe200078e00ff */
[----:B------:R-:W-:Y:S02]  /*0bd0*/  ISETP.GT.U32.AND P1, PT, R3, R6, PT ;  /* 0x000000060300720c */ /* 0x000fe40003f24070 */
[----:B------:R-:W-:Y:S01]  /*0be0*/  @!P3 LOP3.LUT R2, RZ, R44, RZ, 0x33, !PT ;  /* 0x0000002cff02b212 */ /* 0x000fe200078e33ff */
[----:B------:R-:W-:Y:S01]  /*0bf0*/  @!P6 IMAD.IADD R7, R7, 0x1, -R3 ;  /* 0x000000010707e824 */ /* 0x000fe200078e0a03 */
[----:B------:R-:W-:Y:S01]  /*0c00*/  ISETP.GE.AND P3, PT, R17, RZ, PT ;  /* 0x000000ff1100720c */ /* 0x000fe20003f66270 */
[----:B------:R-:W-:Y:S01]  /*0c10*/  IMAD.MOV R10, RZ, RZ, -R10 ;  /* 0x000000ffff0a7224 */ /* 0x000fe200078e0a0a */
[----:B------:R-:W-:Y:S01]  /*0c20*/  ISETP.GT.U32.AND P5, PT, R3, R9, PT ;  /* 0x000000090300720c */ /* 0x000fe20003fa4070 */
[----:B------:R-:W-:Y:S01]  /*0c30*/  IMAD.HI.U32 R11, R5, R12, RZ ;  /* 0x0000000c050b7227 */ /* 0x000fe200078e00ff */
[----:B------:R-:W-:-:S02]  /*0c40*/  ISETP.GT.U32.AND P6, PT, R3, R7, PT ;  /* 0x000000070300720c */ /* 0x000fc40003fc4070 */
[----:B------:R-:W-:Y:S01]  /*0c50*/  ISETP.GE.AND P2, PT, R16, RZ, PT ;  /* 0x000000ff1000720c */ /* 0x000fe20003f46270 */
[C---:B------:R-:W-:Y:S02]  /*0c60*/  IMAD R10, R3.reuse, R10, R14 ;  /* 0x0000000a030a7224 */ /* 0x040fe400078e020e */
[----:B------:R-:W-:Y:S02]  /*0c70*/  IMAD.MOV R11, RZ, RZ, -R11 ;  /* 0x000000ffff0b7224 */ /* 0x000fe400078e0a0b */
[--C-:B------:R-:W-:Y:S01]  /*0c80*/  @!P1 IMAD.IADD R6, R6, 0x1, -R3.reuse ;  /* 0x0000000106069824 */ /* 0x100fe200078e0a03 */
[C---:B------:R-:W-:Y:S01]  /*0c90*/  ISETP.GT.U32.AND P1, PT, R3.reuse, R10, PT ;  /* 0x0000000a0300720c */ /* 0x040fe20003f24070 */
[----:B------:R-:W-:Y:S02]  /*0ca0*/  IMAD R11, R3, R11, R12 ;  /* 0x0000000b030b7224 */ /* 0x000fe400078e020c */
[----:B------:R-:W-:Y:S02]  /*0cb0*/  VIADD R17, R4, 0xe4 ;  /* 0x000000e404117836 */ /* 0x000fe40000000000 */
[----:B------:R-:W-:Y:S01]  /*0cc0*/  @!P6 IMAD.IADD R7, R7, 0x1, -R3 ;  /* 0x000000010707e824 */ /* 0x000fe200078e0a03 */
[----:B------:R-:W-:Y:S01]  /*0cd0*/  ISETP.GT.U32.AND P6, PT, R3, R11, PT ;  /* 0x0000000b0300720c */ /* 0x000fe20003fc4070 */
[----:B------:R-:W-:Y:S01]  /*0ce0*/  IMAD.HI.U32 R14, R5, R20, RZ ;  /* 0x00000014050e7227 */ /* 0x000fe200078e00ff */
[----:B------:R-:W-:-:S03]  /*0cf0*/  IABS R16, R17 ;  /* 0x0000001100107213 */ /* 0x000fc60000000000 */
[----:B------:R-:W-:Y:S02]  /*0d00*/  VIADD R19, R4, 0xe0 ;  /* 0x000000e004137836 */ /* 0x000fe40000000000 */
[----:B------:R-:W-:Y:S01]  /*0d10*/  @!P1 IMAD.IADD R10, R10, 0x1, -R3 ;  /* 0x000000010a0a9824 */ /* 0x000fe200078e0a03 */
[----:B------:R-:W-:Y:S01]  /*0d20*/  ISETP.GE.AND P1, PT, R15, RZ, PT ;  /* 0x000000ff0f00720c */ /* 0x000fe20003f26270 */
[----:B------:R-:W-:Y:S01]  /*0d30*/  IMAD.MOV R14, RZ, RZ, -R14 ;  /* 0x000000ffff0e7224 */ /* 0x000fe200078e0a0e */
[----:B------:R-:W-:Y:S01]  /*0d40*/  IABS R18, R19 ;  /* 0x0000001300127213 */ /* 0x000fe20000000000 */
[----:B------:R-:W-:-:S04]  /*0d50*/  IMAD.HI.U32 R12, R5, R16, RZ ;  /* 0x00000010050c7227 */ /* 0x000fc800078e00ff */
[--C-:B------:R-:W-:Y:S01]  /*0d60*/  @!P6 IMAD.IADD R11, R11, 0x1, -R3.reuse ;  /* 0x000000010b0be824 */ /* 0x100fe200078e0a03 */
[C---:B------:R-:W-:Y:S01]  /*0d70*/  ISETP.GT.U32.AND P6, PT, R3.reuse, R10, PT ;  /* 0x0000000a0300720c */ /* 0x040fe20003fc4070 */
[----:B------:R-:W-:Y:S02]  /*0d80*/  IMAD R14, R3, R14, R20 ;  /* 0x0000000e030e7224 */ /* 0x000fe400078e0214 */
[----:B------:R-:W-:Y:S01]  /*0d90*/  @!P5 IMAD.IADD R9, R9, 0x1, -R3 ;  /* 0x000000010909d824 */ /* 0x000fe200078e0a03 */
[----:B------:R-:W-:Y:S01]  /*0da0*/  ISETP.GE.AND P5, PT, R13, RZ, PT ;  /* 0x000000ff0d00720c */ /* 0x000fe20003fa6270 */
[----:B------:R-:W-:Y:S02]  /*0db0*/  VIADD R22, R4, 0xd8 ;  /* 0x000000d804167836 */ /* 0x000fe40000000000 */
[----:B------:R-:W-:Y:S02]  /*0dc0*/  IMAD.MOV R12, RZ, RZ, -R12 ;  /* 0x000000ffff0c7224 */ /* 0x000fe400078e0a0c */
[----:B------:R-:W-:-:S04]  /*0dd0*/  IMAD.HI.U32 R13, R5, R18, RZ ;  /* 0x00000012050d7227 */ /* 0x000fc800078e00ff */
[----:B------:R-:W-:Y:S01]  /*0de0*/  @!P6 IMAD.IADD R10, R10, 0x1, -R3 ;  /* 0x000000010a0ae824 */ /* 0x000fe200078e0a03 */
[C---:B------:R-:W-:Y:S01]  /*0df0*/  ISETP.GT.U32.AND P6, PT, R3.reuse, R14, PT ;  /* 0x0000000e0300720c */ /* 0x040fe20003fc4070 */
[C---:B------:R-:W-:Y:S01]  /*0e00*/  IMAD R12, R3.reuse, R12, R16 ;  /* 0x0000000c030c7224 */ /* 0x040fe200078e0210 */
[----:B------:R-:W-:Y:S01]  /*0e10*/  IABS R16, R22 ;  /* 0x0000001600107213 */ /* 0x000fe20000000000 */
[----:B------:R-:W-:Y:S02]  /*0e20*/  IMAD.MOV R13, RZ, RZ, -R13 ;  /* 0x000000ffff0d7224 */ /* 0x000fe400078e0a0d */
[----:B------:R-:W-:Y:S01]  /*0e30*/  @!P0 IMAD.MOV R9, RZ, RZ, -R9 ;  /* 0x000000ffff098224 */ /* 0x000fe200078e0a09 */
[C---:B------:R-:W-:Y:S01]  /*0e40*/  ISETP.GT.U32.AND P0, PT, R3.reuse, R11, PT ;  /* 0x0000000b0300720c */ /* 0x040fe20003f04070 */
[C---:B------:R-:W-:Y:S02]  /*0e50*/  IMAD R13, R3.reuse, R13, R18 ;  /* 0x0000000d030d7224 */ /* 0x040fe400078e0212 */
[----:B------:R-:W-:Y:S01]  /*0e60*/  @!P4 IMAD.MOV R8, RZ, RZ, -R8 ;  /* 0x000000ffff08c224 */ /* 0x000fe200078e0a08 */
[----:B------:R-:W-:Y:S01]  /*0e70*/  ISETP.GT.U32.AND P4, PT, R3, R12, PT ;  /* 0x0000000c0300720c */ /* 0x000fe20003f84070 */
[----:B------:R-:W-:-:S02]  /*0e80*/  VIADD R23, R4, 0xd4 ;  /* 0x000000d404177836 */ /* 0x000fc40000000000 */
[----:B------:R-:W-:-:S03]  /*0e90*/  IMAD.HI.U32 R15, R5, R16, RZ ;  /* 0x00000010050f7227 */ /* 0x000fc600078e00ff */
[----:B------:R-:W-:Y:S01]  /*0ea0*/  IABS R18, R23 ;  /* 0x0000001700127213 */ /* 0x000fe20000000000 */
[----:B------:R-:W-:Y:S01]  /*0eb0*/  @!P2 IMAD.MOV R6, RZ, RZ, -R6 ;  /* 0x000000ffff06a224 */ /* 0x000fe200078e0a06 */
[----:B------:R-:W-:Y:S01]  /*0ec0*/  ISETP.GT.U32.AND P2, PT, R3, R13, PT ;  /* 0x0000000d0300720c */ /* 0x000fe20003f44070 */
[----:B------:R-:W-:Y:S02]  /*0ed0*/  @!P6 IMAD.IADD R14, R14, 0x1, -R3 ;  /* 0x000000010e0ee824 */ /* 0x000fe400078e0a03 */
[----:B------:R-:W-:Y:S02]  /*0ee0*/  IMAD.MOV R15, RZ, RZ, -R15 ;  /* 0x000000ffff0f7224 */ /* 0x000fe400078e0a0f */
[----:B------:R-:W-:Y:S01]  /*0ef0*/  @!P0 IMAD.IADD R11, R11, 0x1, -R3 ;  /* 0x000000010b0b8824 */ /* 0x000fe200078e0a03 */
[C---:B------:R-:W-:Y:S01]  /*0f00*/  ISETP.GT.U32.AND P6, PT, R3.reuse, R14, PT ;  /* 0x0000000e0300720c */ /* 0x040fe20003fc4070 */
[----:B------:R-:W-:Y:S01]  /*0f10*/  IMAD R15, R3, R15, R16 ;  /* 0x0000000f030f7224 */ /* 0x000fe200078e0210 */
[----:B------:R-:W-:Y:S01]  /*0f20*/  ISETP.GE.AND P0, PT, R19, RZ, PT ;  /* 0x000000ff1300720c */ /* 0x000fe20003f06270 */
[----:B------:R-:W-:-:S04]  /*0f30*/  IMAD.HI.U32 R16, R5, R18, RZ ;  /* 0x0000001205107227 */ /* 0x000fc800078e00ff */
[--C-:B------:R-:W-:Y:S01]  /*0f40*/  @!P4 IMAD.IADD R12, R12, 0x1, -R3.reuse ;  /* 0x000000010c0cc824 */ /* 0x100fe200078e0a03 */
[----:B------:R-:W-:Y:S01]  /*0f50*/  ISETP.GE.AND P4, PT, R21, RZ, PT ;  /* 0x000000ff1500720c */ /* 0x000fe20003f86270 */
[----:B------:R-:W-:Y:S02]  /*0f60*/  VIADD R19, R4, 0xd0 ;  /* 0x000000d004137836 */ /* 0x000fe40000000000 */
[----:B------:R-:W-:Y:S02]  /*0f70*/  IMAD.MOV R16, RZ, RZ, -R16 ;  /* 0x000000ffff107224 */ /* 0x000fe400078e0a10 */
[----:B------:R-:W-:Y:S01]  /*0f80*/  @!P2 IMAD.IADD R13, R13, 0x1, -R3 ;  /* 0x000000010d0da824 */ /* 0x000fe200078e0a03 */
[C---:B------:R-:W-:Y:S01]  /*0f90*/  ISETP.GT.U32.AND P2, PT, R3.reuse, R12, PT ;  /* 0x0000000c0300720c */ /* 0x040fe20003f44070 */
[----:B------:R-:W-:Y:S01]  /*0fa0*/  @!P1 IMAD.MOV R11, RZ, RZ, -R11 ;  /* 0x000000ffff0b9224 */ /* 0x000fe200078e0a0b */
[----:B------:R-:W-:Y:S01]  /*0fb0*/  IABS R20, R19 ;  /* 0x0000001300147213 */ /* 0x000fe20000000000 */
[C---:B------:R-:W-:Y:S01]  /*0fc0*/  IMAD R16, R3.reuse, R16, R18 ;  /* 0x0000001003107224 */ /* 0x040fe200078e0212 */
[----:B------:R-:W-:Y:S01]  /*0fd0*/  ISETP.GT.U32.AND P1, PT, R3, R15, PT ;  /* 0x0000000f0300720c */ /* 0x000fe20003f24070 */
[----:B------:R-:W-:Y:S01]  /*0fe0*/  @!P3 IMAD.MOV R7, RZ, RZ, -R7 ;  /* 0x000000ffff07b224 */ /* 0x000fe200078e0a07 */
[----:B------:R-:W-:Y:S01]  /*0ff0*/  ISETP.GE.AND P3, PT, R17, RZ, PT ;  /* 0x000000ff1100720c */ /* 0x000fe20003f66270 */
[----:B------:R-:W-:Y:S01]  /*1000*/  @!P6 IMAD.IADD R14, R14, 0x1, -R3 ;  /* 0x000000010e0ee824 */ /* 0x000fe200078e0a03 */
[C---:B------:R-:W-:Y:S01]  /*1010*/  ISETP.GT.U32.AND P6, PT, R3.reuse, R16, PT ;  /* 0x000000100300720c */ /* 0x040fe20003fc4070 */
[----:B------:R-:W-:Y:S01]  /*1020*/  @!P5 IMAD.MOV R10, RZ, RZ, -R10 ;  /* 0x000000ffff0ad224 */ /* 0x000fe200078e0a0a */
[----:B------:R-:W-:Y:S01]  /*1030*/  ISETP.GT.U32.AND P5, PT, R3, R13, PT ;  /* 0x0000000d0300720c */ /* 0x000fe20003fa4070 */
[----:B------:R-:W-:-:S04]  /*1040*/  IMAD.HI.U32 R17, R5, R20, RZ ;  /* 0x0000001405117227 */ /* 0x000fc800078e00ff */
[----:B------:R-:W-:Y:S02]  /*1050*/  IMAD.MOV R17, RZ, RZ, -R17 ;  /* 0x000000ffff117224 */ /* 0x000fe400078e0a11 */
[--C-:B------:R-:W-:Y:S01]  /*1060*/  @!P2 IMAD.IADD R12, R12, 0x1, -R3.reuse ;  /* 0x000000010c0ca824 */ /* 0x100fe200078e0a03 */
[----:B------:R-:W-:Y:S01]  /*1070*/  ISETP.GE.AND P2, PT, R22, RZ, PT ;  /* 0x000000ff1600720c */ /* 0x000fe20003f46270 */
[--C-:B------:R-:W-:Y:S01]  /*1080*/  @!P1 IMAD.IADD R15, R15, 0x1, -R3.reuse ;  /* 0x000000010f0f9824 */ /* 0x100fe200078e0a03 */
[----:B------:R-:W-:Y:S01]  /*1090*/  ISETP.GE.AND P1, PT, R19, RZ, PT ;  /* 0x000000ff1300720c */ /* 0x000fe20003f26270 */
[C---:B------:R-:W-:Y:S02]  /*10a0*/  IMAD R17, R3.reuse, R17, R20 ;  /* 0x0000001103117224 */ /* 0x040fe400078e0214 */
[--C-:B------:R-:W-:Y:S01]  /*10b0*/  @!P6 IMAD.IADD R16, R16, 0x1, -R3.reuse ;  /* 0x000000011010e824 */ /* 0x100fe200078e0a03 */
[C---:B------:R-:W-:Y:S01]  /*10c0*/  ISETP.GT.U32.AND P6, PT, R3.reuse, R15, PT ;  /* 0x0000000f0300720c */ /* 0x040fe20003fc4070 */
[----:B------:R-:W-:Y:S01]  /*10d0*/  @!P3 IMAD.MOV R12, RZ, RZ, -R12 ;  /* 0x000000ffff0cb224 */ /* 0x000fe200078e0a0c */
[----:B------:R-:W-:Y:S01]  /*10e0*/  ISETP.GT.U32.AND P3, PT, R3, R17, PT ;  /* 0x000000110300720c */ /* 0x000fe20003f64070 */
[----:B------:R-:W-:Y:S01]  /*10f0*/  @!P5 IMAD.IADD R13, R13, 0x1, -R3 ;  /* 0x000000010d0dd824 */ /* 0x000fe200078e0a03 */
[----:B------:R-:W-:Y:S01]  /*1100*/  ISETP.GE.AND P5, PT, R23, RZ, PT ;  /* 0x000000ff1700720c */ /* 0x000fe20003fa6270 */
[----:B------:R-:W-:-:S02]  /*1110*/  VIADD R21, R4, 0xcc ;  /* 0x000000cc04157836 */ /* 0x000fc40000000000 */
[----:B------:R-:W-:Y:S01]  /*1120*/  @!P0 IMAD.MOV R13, RZ, RZ, -R13 ;  /* 0x000000ffff0d8224 */ /* 0x000fe200078e0a0d */
[----:B------:R-:W-:Y:S01]  /*1130*/  ISETP.GT.U32.AND P0, PT, R3, R16, PT ;  /* 0x000000100300720c */ /* 0x000fe20003f04070 */
[C---:B------:R-:W-:Y:S01]  /*1140*/  VIADD R23, R4.reuse, 0xc8 ;  /* 0x000000c804177836 */ /* 0x040fe20000000000 */
[----:B------:R-:W-:Y:S01]  /*1150*/  IABS R22, R21 ;  /* 0x0000001500167213 */ /* 0x000fe20000000000 */
[----:B------:R-:W-:Y:S02]  /*1160*/  VIADD R25, R4, 0xc4 ;  /* 0x000000c404197836 */ /* 0x000fe40000000000 */
[--C-:B------:R-:W-:Y:S01]  /*1170*/  @!P6 IMAD.IADD R15, R15, 0x1, -R3.reuse ;  /* 0x000000010f0fe824 */ /* 0x100fe200078e0a03 */
[----:B------:R-:W-:Y:S01]  /*1180*/  IABS R24, R23 ;  /* 0x0000001700187213 */ /* 0x000fe20000000000 */
[----:B------:R-:W-:Y:S01]  /*1190*/  @!P3 IMAD.IADD R17, R17, 0x1, -R3 ;  /* 0x000000011111b824 */ /* 0x000fe200078e0a03 */
[----:B------:R-:W-:Y:S01]  /*11a0*/  IABS R26, R25 ;  /* 0x00000019001a7213 */ /* 0x000fe20000000000 */
[----:B------:R-:W-:Y:S01]  /*11b0*/  IMAD.HI.U32 R18, R5, R22, RZ ;  /* 0x0000001605127227 */ /* 0x000fe200078e00ff */
[----:B------:R-:W-:-:S03]  /*11c0*/  ISETP.GE.AND P3, PT, R25, RZ, PT ;  /* 0x000000ff1900720c */ /* 0x000fc60003f66270 */
[----:B------:R-:W-:-:S04]  /*11d0*/  IMAD.HI.U32 R19, R5, R24, RZ ;  /* 0x0000001805137227 */ /* 0x000fc800078e00ff */
[----:B------:R-:W-:Y:S01]  /*11e0*/  @!P2 IMAD.MOV R15, RZ, RZ, -R15 ;  /* 0x000000ffff0fa224 */ /* 0x000fe200078e0a0f */
[----:B------:R-:W-:Y:S01]  /*11f0*/  ISETP.GT.U32.AND P2, PT, R3, R17, PT ;  /* 0x000000110300720c */ /* 0x000fe20003f44070 */
[----:B------:R-:W-:-:S04]  /*1200*/  IMAD.HI.U32 R20, R5, R26, RZ ;  /* 0x0000001a05147227 */ /* 0x000fc800078e00ff */
[----:B------:R-:W-:Y:S01]  /*1210*/  @!P0 IMAD.IADD R16, R16, 0x1, -R3 ;  /* 0x0000000110108824 */ /* 0x000fe200078e0a03 */
[----:B------:R-:W-:Y:S01]  /*1220*/  ISETP.GE.AND P0, PT, R23, RZ, PT ;  /* 0x000000ff1700720c */ /* 0x000fe20003f06270 */
[----:B------:R-:W-:Y:S02]  /*1230*/  IMAD.MOV R18, RZ, RZ, -R18 ;  /* 0x000000ffff127224 */ /* 0x000fe400078e0a12 */
[----:B------:R-:W-:Y:S02]  /*1240*/  IMAD.MOV R19, RZ, RZ, -R19 ;  /* 0x000000ffff137224 */ /* 0x000fe400078e0a13 */
[----:B------:R-:W-:Y:S02]  /*1250*/  VIADD R23, R4, 0xc0 ;  /* 0x000000c004177836 */ /* 0x000fe40000000000 */
[----:B------:R-:W-:Y:S02]  /*1260*/  IMAD.MOV R20, RZ, RZ, -R20 ;  /* 0x000000ffff147224 */ /* 0x000fe400078e0a14 */
[C---:B------:R-:W-:Y:S01]  /*1270*/  IMAD R18, R3.reuse, R18, R22 ;  /* 0x0000001203127224 */ /* 0x040fe200078e0216 */
[----:B------:R-:W-:Y:S01]  /*1280*/  IABS R22, R23 ;  /* 0x0000001700167213 */ /* 0x000fe20000000000 */
[----:B------:R-:W-:-:S02]  /*1290*/  IMAD R19, R3, R19, R24 ;  /* 0x0000001303137224 */ /* 0x000fc400078e0218 */
[C---:B------:R-:W-:Y:S01]  /*12a0*/  IMAD R20, R3.reuse, R20, R26 ;  /* 0x0000001403147224 */ /* 0x040fe200078e021a */
[----:B------:R-:W-:Y:S01]  /*12b0*/  ISETP.GT.U32.AND P6, PT, R3, R18, PT ;  /* 0x000000120300720c */ /* 0x000fe20003fc4070 */
[----:B------:R-:W-:Y:S01]  /*12c0*/  @!P4 IMAD.MOV R14, RZ, RZ, -R14 ;  /* 0x000000ffff0ec224 */ /* 0x000fe200078e0a0e */
[----:B------:R-:W-:Y:S01]  /*12d0*/  ISETP.GE.AND P4, PT, R21, RZ, PT ;  /* 0x000000ff1500720c */ /* 0x000fe20003f86270 */
[----:B------:R-:W-:Y:S01]  /*12e0*/  @!P5 IMAD.MOV R16, RZ, RZ, -R16 ;  /* 0x000000ffff10d224 */ /* 0x000fe200078e0a10 */
[----:B------:R-:W-:Y:S01]  /*12f0*/  ISETP.GT.U32.AND P5, PT, R3, R19, PT ;  /* 0x000000130300720c */ /* 0x000fe20003fa4070 */
[----:B------:R-:W-:-:S04]  /*1300*/  IMAD.HI.U32 R21, R5, R22, RZ ;  /* 0x0000001605157227 */ /* 0x000fc800078e00ff */
[----:B------:R-:W-:Y:S01]  /*1310*/  @!P2 IMAD.IADD R17, R17, 0x1, -R3 ;  /* 0x000000011111a824 */ /* 0x000fe200078e0a03 */
[C---:B------:R-:W-:Y:S01]  /*1320*/  ISETP.GT.U32.AND P2, PT, R3.reuse, R20, PT ;  /* 0x000000140300720c */ /* 0x040fe20003f44070 */
[----:B------:R-:W-:Y:S02]  /*1330*/  IMAD.MOV R21, RZ, RZ, -R21 ;  /* 0x000000ffff157224 */ /* 0x000fe400078e0a15 */
[C---:B------:R-:W-:Y:S02]  /*1340*/  VIADD R29, R4.reuse, 0xb4 ;  /* 0x000000b4041d7836 */ /* 0x040fe40000000000 */
[----:B------:R-:W-:Y:S02]  /*1350*/  IMAD R21, R3, R21, R22 ;  /* 0x0000001503157224 */ /* 0x000fe400078e0216 */
[----:B------:R-:W-:Y:S01]  /*1360*/  @!P5 IADD3 R19, R19, -R3, RZ ;  /* 0x800000031313d210 */ /* 0x000fe20007ffe0ff */
[----:B------:R-:W-:Y:S01]  /*1370*/  VIADD R25, R4, 0xbc ;  /* 0x000000bc04197836 */ /* 0x000fe20000000000 */
[----:B------:R-:W-:Y:S01]  /*1380*/  IABS R30, R29 ;  /* 0x0000001d001e7213 */ /* 0x000fe20000000000 */
[----:B------:R-:W-:Y:S01]  /*1390*/  @!P1 IMAD.MOV R17, RZ, RZ, -R17 ;  /* 0x000000ffff119224 */ /* 0x000fe200078e0a11 */
[C---:B------:R-:W-:Y:S01]  /*13a0*/  ISETP.GT.U32.AND P5, PT, R3.reuse, R21, PT ;  /* 0x000000150300720c */ /* 0x040fe20003fa4070 */
[--C-:B------:R-:W-:Y:S01]  /*13b0*/  @!P6 IMAD.IADD R18, R18, 0x1, -R3.reuse ;  /* 0x000000011212e824 */ /* 0x100fe200078e0a03 */
[----:B------:R-:W-:Y:S01]  /*13c0*/  IABS R26, R25 ;  /* 0x00000019001a7213 */ /* 0x000fe20000000000 */
[----:B------:R-:W-:Y:S01]  /*13d0*/  @!P2 IMAD.IADD R20, R20, 0x1, -R3 ;  /* 0x000000011414a824 */ /* 0x000fe200078e0a03 */
[----:B------:R-:W-:Y:S01]  /*13e0*/  ISETP.GT.U32.AND P2, PT, R3, R19, PT ;  /* 0x000000130300720c */ /* 0x000fe20003f44070 */
[----:B------:R-:W-:Y:S01]  /*13f0*/  IMAD.HI.U32 R24, R5, R30, RZ ;  /* 0x0000001e05187227 */ /* 0x000fe200078e00ff */
[----:B------:R-:W-:-:S02]  /*1400*/  ISETP.GT.U32.AND P6, PT, R3, R18, PT ;  /* 0x000000120300720c */ /* 0x000fc40003fc4070 */
[----:B------:R-:W-:Y:S01]  /*1410*/  ISETP.GT.U32.AND P1, PT, R3, R20, PT ;  /* 0x000000140300720c */ /* 0x000fe20003f24070 */
[----:B------:R-:W-:-:S04]  /*1420*/  IMAD.HI.U32 R22, R5, R26, RZ ;  /* 0x0000001a05167227 */ /* 0x000fc800078e00ff */
[--C-:B------:R-:W-:Y:S02]  /*1430*/  @!P5 IMAD.IADD R21, R21, 0x1, -R3.reuse ;  /* 0x000000011515d824 */ /* 0x100fe400078e0a03 */
[----:B------:R-:W-:Y:S02]  /*1440*/  IMAD.MOV R24, RZ, RZ, -R24 ;  /* 0x000000ffff187224 */ /* 0x000fe400078e0a18 */
[----:B------:R-:W-:Y:S01]  /*1450*/  VIADD R27, R4, 0xb8 ;  /* 0x000000b8041b7836 */ /* 0x000fe20000000000 */
[C---:B------:R-:W-:Y:S01]  /*1460*/  ISETP.GT.U32.AND P5, PT, R3.reuse, R21, PT ;  /* 0x000000150300720c */ /* 0x040fe20003fa4070 */
[----:B------:R-:W-:Y:S02]  /*1470*/  IMAD.MOV R22, RZ, RZ, -R22 ;  /* 0x000000ffff167224 */ /* 0x000fe400078e0a16 */
[----:B------:R-:W-:Y:S01]  /*1480*/  IMAD R24, R3, R24, R30 ;  /* 0x0000001803187224 */ /* 0x000fe200078e021e */
[----:B------:R-:W-:Y:S01]  /*1490*/  IABS R28, R27 ;  /* 0x0000001b001c7213 */ /* 0x000fe20000000000 */
[----:B------:R-:W-:-:S02]  /*14a0*/  @!P1 IMAD.IADD R20, R20, 0x1, -R3 ;  /* 0x0000000114149824 */ /* 0x000fc400078e0a03 */
[C---:B------:R-:W-:Y:S02]  /*14b0*/  IMAD R22, R3.reuse, R22, R26 ;  /* 0x0000001603167224 */ /* 0x040fe400078e021a */
[----:B------:R-:W-:Y:S01]  /*14c0*/  @!P3 IMAD.MOV R20, RZ, RZ, -R20 ;  /* 0x000000ffff14b224 */ /* 0x000fe200078e0a14 */
[----:B------:R-:W-:Y:S01]  /*14d0*/  ISETP.GT.U32.AND P3, PT, R3, R24, PT ;  /* 0x000000180300720c */ /* 0x000fe20003f64070 */
[----:B------:R-:W-:Y:S02]  /*14e0*/  VIADD R31, R4, 0xb0 ;  /* 0x000000b0041f7836 */ /* 0x000fe40000000000 */
[--C-:B------:R-:W-:Y:S01]  /*14f0*/  @!P6 IMAD.IADD R18, R18, 0x1, -R3.reuse ;  /* 0x000000011212e824 */ /* 0x100fe200078e0a03 */
[----:B------:R-:W-:Y:S01]  /*1500*/  ISETP.GE.AND P6, PT, R23, RZ, PT ;  /* 0x000000ff1700720c */ /* 0x000fe20003fc6270 */
[----:B------:R-:W-:Y:S01]  /*1510*/  @!P2 IMAD.IADD R19, R19, 0x1, -R3 ;  /* 0x000000011313a824 */ /* 0x000fe200078e0a03 */
[----:B------:R-:W-:Y:S01]  /*1520*/  ISETP.GT.U32.AND P2, PT, R3, R22, PT ;  /* 0x000000160300720c */ /* 0x000fe20003f44070 */
[----:B------:R-:W-:Y:S01]  /*1530*/  IMAD.HI.U32 R23, R5, R28, RZ ;  /* 0x0000001c05177227 */ /* 0x000fe200078e00ff */
[----:B------:R-:W-:-:S03]  /*1540*/  IABS R26, R31 ;  /* 0x0000001f001a7213 */ /* 0x000fc60000000000 */
[----:B------:R-:W-:Y:S01]  /*1550*/  @!P5 IMAD.IADD R21, R21, 0x1, -R3 ;  /* 0x000000011515d824 */ /* 0x000fe200078e0a03 */
[----:B------:R-:W-:Y:S01]  /*1560*/  ISETP.GE.AND P5, PT, R29, RZ, PT ;  /* 0x000000ff1d00720c */ /* 0x000fe20003fa6270 */
[----:B------:R-:W-:Y:S01]  /*1570*/  @!P4 IMAD.MOV R18, RZ, RZ, -R18 ;  /* 0x000000ffff12c224 */ /* 0x000fe200078e0a12 */
[----:B------:R-:W-:Y:S01]  /*1580*/  ISETP.GE.AND P4, PT, R25, RZ, PT ;  /* 0x000000ff1900720c */ /* 0x000fe20003f86270 */
[----:B------:R-:W-:Y:S02]  /*1590*/  IMAD.MOV R23, RZ, RZ, -R23 ;  /* 0x000000ffff177224 */ /* 0x000fe400078e0a17 */
[----:B------:R-:W-:Y:S02]  /*15a0*/  VIADD R29, R4, 0xac ;  /* 0x000000ac041d7836 */ /* 0x000fe40000000000 */
[----:B------:R-:W-:-:S04]  /*15b0*/  IMAD.HI.U32 R25, R5, R26, RZ ;  /* 0x0000001a05197227 */ /* 0x000fc800078e00ff */
[C---:B------:R-:W-:Y:S01]  /*15c0*/  IMAD R23, R3.reuse, R23, R28 ;  /* 0x0000001703177224 */ /* 0x040fe200078e021c */
[----:B------:R-:W-:Y:S01]  /*15d0*/  IABS R28, R29 ;  /* 0x0000001d001c7213 */ /* 0x000fe20000000000 */
[----:B------:R-:W-:Y:S02]  /*15e0*/  @!P3 IMAD.IADD R24, R24, 0x1, -R3 ;  /* 0x000000011818b824 */ /* 0x000fe400078e0a03 */
[----:B------:R-:W-:Y:S01]  /*15f0*/  IMAD.MOV R25, RZ, RZ, -R25 ;  /* 0x000000ffff197224 */ /* 0x000fe200078e0a19 */
[C---:B------:R-:W-:Y:S01]  /*1600*/  ISETP.GT.U32.AND P1, PT, R3.reuse, R23, PT ;  /* 0x000000170300720c */ /* 0x040fe20003f24070 */
[----:B------:R-:W-:Y:S01]  /*1610*/  @!P2 IMAD.IADD R22, R22, 0x1, -R3 ;  /* 0x000000011616a824 */ /* 0x000fe200078e0a03 */
[C---:B------:R-:W-:Y:S01]  /*1620*/  ISETP.GT.U32.AND P3, PT, R3.reuse, R24, PT ;  /* 0x000000180300720c */ /* 0x040fe20003f64070 */
[C---:B------:R-:W-:Y:S02]  /*1630*/  IMAD R25, R3.reuse, R25, R26 ;  /* 0x0000001903197224 */ /* 0x040fe400078e021a */
[----:B------:R-:W-:Y:S01]  /*1640*/  VIADD R33, R4, 0xa8 ;  /* 0x000000a804217836 */ /* 0x000fe20000000000 */
[----:B------:R-:W-:Y:S01]  /*1650*/  ISETP.GT.U32.AND P2, PT, R3, R22, PT ;  /* 0x000000160300720c */ /* 0x000fe20003f44070 */
[----:B------:R-:W-:-:S03]  /*1660*/  IMAD.HI.U32 R26, R5, R28, RZ ;  /* 0x0000001c051a7227 */ /* 0x000fc600078e00ff */
[----:B------:R-:W-:Y:S01]  /*1670*/  IABS R30, R33 ;  /* 0x00000021001e7213 */ /* 0x000fe20000000000 */
[----:B------:R-:W-:Y:S01]  /*1680*/  @!P6 IMAD.MOV R21, RZ, RZ, -R21 ;  /* 0x000000ffff15e224 */ /* 0x000fe200078e0a15 */
[----:B------:R-:W-:Y:S01]  /*1690*/  ISETP.GT.U32.AND P6, PT, R3, R25, PT ;  /* 0x000000190300720c */ /* 0x000fe20003fc4070 */
[----:B------:R-:W-:Y:S02]  /*16a0*/  IMAD.MOV R26, RZ, RZ, -R26 ;  /* 0x000000ffff1a7224 */ /* 0x000fe400078e0a1a */
[----:B------:R-:W-:Y:S01]  /*16b0*/  @!P0 IMAD.MOV R19, RZ, RZ, -R19 ;  /* 0x000000ffff138224 */ /* 0x000fe200078e0a13 */
[----:B------:R-:W-:Y:S01]  /*16c0*/  ISETP.GE.AND P0, PT, R27, RZ, PT ;  /* 0x000000ff1b00720c */ /* 0x000fe20003f06270 */
[----:B------:R-:W-:Y:S02]  /*16d0*/  IMAD R26, R3, R26, R28 ;  /* 0x0000001a031a7224 */ /* 0x000fe400078e021c */
[----:B------:R-:W-:-:S04]  /*16e0*/  IMAD.HI.U32 R27, R5, R30, RZ ;  /* 0x0000001e051b7227 */ /* 0x000fc800078e00ff */
[----:B------:R-:W-:Y:S01]  /*16f0*/  @!P3 IMAD.IADD R24, R24, 0x1, -R3 ;  /* 0x000000011818b824 */ /* 0x000fe200078e0a03 */
[----:B------:R-:W-:Y:S01]  /*1700*/  ISETP.GT.U32.AND P3, PT, R3, R26, PT ;  /* 0x0000001a0300720c */ /* 0x000fe20003f64070 */
[----:B------:R-:W-:Y:S02]  /*1710*/  IMAD.MOV R27, RZ, RZ, -R27 ;  /* 0x000000ffff1b7224 */ /* 0x000fe400078e0a1b */
[--C-:B------:R-:W-:Y:S01]  /*1720*/  @!P2 IMAD.IADD R22, R22, 0x1, -R3.reuse ;  /* 0x000000011616a824 */ /* 0x100fe200078e0a03 */
[----:B------:R-:W-:Y:S01]  /*1730*/  ISETP.GE.AND P2, PT, R31, RZ, PT ;  /* 0x000000ff1f00720c */ /* 0x000fe20003f46270 */
[----:B------:R-:W-:Y:S02]  /*1740*/  VIADD R31, R4, 0xa4 ;  /* 0x000000a4041f7836 */ /* 0x000fe40000000000 */
[--C-:B------:R-:W-:Y:S01]  /*1750*/  @!P6 IMAD.IADD R25, R25, 0x1, -R3.reuse ;  /* 0x000000011919e824 */ /* 0x100fe200078e0a03 */
[----:B------:R-:W-:Y:S01]  /*1760*/  ISETP.GE.AND P6, PT, R33, RZ, PT ;  /* 0x000000ff2100720c */ /* 0x000fe20003fc6270 */
[C---:B------:R-:W-:Y:S01]  /*1770*/  IMAD R27, R3.reuse, R27, R30 ;  /* 0x0000001b031b7224 */ /* 0x040fe200078e021e */
[----:B------:R-:W-:Y:S01]  /*1780*/  IABS R32, R31 ;  /* 0x0000001f00207213 */ /* 0x000fe20000000000 */
[----:B------:R-:W-:Y:S01]  /*1790*/  @!P4 IMAD.MOV R22, RZ, RZ, -R22 ;  /* 0x000000ffff16c224 */ /* 0x000fe200078e0a16 */
[C---:B------:R-:W-:Y:S01]  /*17a0*/  ISETP.GT.U32.AND P4, PT, R3.reuse, R25, PT ;  /* 0x000000190300720c */ /* 0x040fe20003f84070 */
[----:B------:R-:W-:Y:S01]  /*17b0*/  @!P5 IMAD.MOV R24, RZ, RZ, -R24 ;  /* 0x000000ffff18d224 */ /* 0x000fe200078e0a18 */
[----:B------:R-:W-:Y:S01]  /*17c0*/  ISETP.GT.U32.AND P5, PT, R3, R27, PT ;  /* 0x0000001b0300720c */ /* 0x000fe20003fa4070 */
[----:B------:R-:W-:-:S02]  /*17d0*/  @!P1 IMAD.IADD R23, R23, 0x1, -R3 ;  /* 0x0000000117179824 */ /* 0x000fc400078e0a03 */
[--C-:B------:R-:W-:Y:S02]  /*17e0*/  @!P3 IMAD.IADD R26, R26, 0x1, -R3.reuse ;  /* 0x000000011a1ab824 */ /* 0x100fe400078e0a03 */
[----:B------:R-:W-:Y:S01]  /*17f0*/  IMAD.HI.U32 R28, R5, R32, RZ ;  /* 0x00000020051c7227 */ /* 0x000fe200078e00ff */
[C---:B------:R-:W-:Y:S02]  /*1800*/  ISETP.GT.U32.AND P1, PT, R3.reuse, R23, PT ;  /* 0x000000170300720c */ /* 0x040fe40003f24070 */
[----:B------:R-:W-:Y:S01]  /*1810*/  ISETP.GT.U32.AND P3, PT, R3, R26, PT ;  /* 0x0000001a0300720c */ /* 0x000fe20003f64070 */
[----:B------:R-:W-:Y:S02]  /*1820*/  IMAD.MOV R28, RZ, RZ, -R28 ;  /* 0x000000ffff1c7224 */ /* 0x000fe400078e0a1c */
[----:B------:R-:W-:Y:S02]  /*1830*/  VIADD R30, R4, 0x9c ;  /* 0x0000009c041e7836 */ /* 0x000fe40000000000 */
[----:B------:R-:W-:-:S02]  /*1840*/  @!P4 IMAD.IADD R25, R25, 0x1, -R3 ;  /* 0x000000011919c824 */ /* 0x000fc400078e0a03 */
[----:B------:R-:W-:Y:S01]  /*1850*/  IMAD R28, R3, R28, R32 ;  /* 0x0000001c031c7224 */ /* 0x000fe200078e0220 */
[----:B------:R-:W-:Y:S01]  /*1860*/  IABS R34, R30 ;  /* 0x0000001e00227213 */ /* 0x000fe20000000000 */
[----:B------:R-:W-:Y:S02]  /*1870*/  @!P5 IMAD.IADD R27, R27, 0x1, -R3 ;  /* 0x000000011b1bd824 */ /* 0x000fe400078e0a03 */
[----:B------:R-:W-:Y:S01]  /*1880*/  @!P2 IMAD.MOV R25, RZ, RZ, -R25 ;  /* 0x000000ffff19a224 */ /* 0x000fe200078e0a19 */
[----:B------:R-:W-:Y:S01]  /*1890*/  ISETP.GT.U32.AND P2, PT, R3, R28, PT ;  /* 0x0000001c0300720c */ /* 0x000fe20003f44070 */
[--C-:B------:R-:W-:Y:S01]  /*18a0*/  @!P1 IMAD.IADD R23, R23, 0x1, -R3.reuse ;  /* 0x0000000117179824 */ /* 0x100fe200078e0a03 */
[----:B------:R-:W-:Y:S01]  /*18b0*/  ISETP.GT.U32.AND P5, PT, R3, R27, PT ;  /* 0x0000001b0300720c */ /* 0x000fe20003fa4070 */
[----:B------:R-:W-:Y:S01]  /*18c0*/  @!P3 IMAD.IADD R26, R26, 0x1, -R3 ;  /* 0x000000011a1ab824 */ /* 0x000fe200078e0a03 */
[----:B------:R-:W-:Y:S01]  /*18d0*/  ISETP.GE.AND P1, PT, R29, RZ, PT ;  /* 0x000000ff1d00720c */ /* 0x000fe20003f26270 */
[----:B------:R-:W-:Y:S01]  /*18e0*/  VIADD R29, R4, 0xa0 ;  /* 0x000000a0041d7836 */ /* 0x000fe20000000000 */
[----:B------:R-:W-:Y:S01]  /*18f0*/  ISETP.GE.AND P3, PT, R30, RZ, PT ;  /* 0x000000ff1e00720c */ /* 0x000fe20003f66270 */
[----:B------:R-:W-:-:S03]  /*1900*/  IMAD.HI.U32 R30, R5, R34, RZ ;  /* 0x00000022051e7227 */ /* 0x000fc600078e00ff */
[----:B------:R-:W-:Y:S01]  /*1910*/  ISETP.GE.AND P4, PT, R29, RZ, PT ;  /* 0x000000ff1d00720c */ /* 0x000fe20003f86270 */
[----:B------:R-:W-:Y:S01]  /*1920*/  @!P0 IMAD.MOV R23, RZ, RZ, -R23 ;  /* 0x000000ffff178224 */ /* 0x000fe200078e0a17 */
[----:B------:R-:W-:Y:S01]  /*1930*/  ISETP.GE.AND P0, PT, R31, RZ, PT ;  /* 0x000000ff1f00720c */ /* 0x000fe20003f06270 */
[----:B------:R-:W-:Y:S01]  /*1940*/  VIADD R31, R4, 0x98 ;  /* 0x00000098041f7836 */ /* 0x000fe20000000000 */
[----:B------:R-:W-:Y:S01]  /*1950*/  IABS R29, R29 ;  /* 0x0000001d001d7213 */ /* 0x000fe20000000000 */
[----:B------:R-:W-:Y:S02]  /*1960*/  IMAD.MOV R30, RZ, RZ, -R30 ;  /* 0x000000ffff1e7224 */ /* 0x000fe400078e0a1e */
[--C-:B------:R-:W-:Y:S01]  /*1970*/  @!P5 IMAD.IADD R27, R27, 0x1, -R3.reuse ;  /* 0x000000011b1bd824 */ /* 0x100fe200078e0a03 */
[----:B------:R-:W-:Y:S01]  /*1980*/  IABS R36, R31 ;  /* 0x0000001f00247213 */ /* 0x000fe20000000000 */
[----:B------:R-:W-:Y:S02]  /*1990*/  @!P2 IMAD.IADD R28, R28, 0x1, -R3 ;  /* 0x000000011c1ca824 */ /* 0x000fe400078e0a03 */
[----:B------:R-:W-:-:S02]  /*19a0*/  IMAD R30, R3, R30, R34 ;  /* 0x0000001e031e7224 */ /* 0x000fc400078e0222 */
[----:B------:R-:W-:Y:S01]  /*19b0*/  IMAD.MOV.U32 R32, RZ, RZ, R29 ;  /* 0x000000ffff207224 */ /* 0x000fe200078e001d */
[----:B------:R-:W-:Y:S01]  /*19c0*/  ISETP.GT.U32.AND P2, PT, R3, R28, PT ;  /* 0x0000001c0300720c */ /* 0x000fe20003f44070 */
[----:B------:R-:W-:Y:S01]  /*19d0*/  @!P1 IMAD.MOV R26, RZ, RZ, -R26 ;  /* 0x000000ffff1a9224 */ /* 0x000fe200078e0a1a */
[----:B------:R-:W-:Y:S01]  /*19e0*/  ISETP.GE.AND P1, PT, R31, RZ, PT ;  /* 0x000000ff1f00720c */ /* 0x000fe20003f26270 */
[----:B------:R-:W-:Y:S01]  /*19f0*/  @!P6 IMAD.MOV R27, RZ, RZ, -R27 ;  /* 0x000000ffff1be224 */ /* 0x000fe200078e0a1b */
[----:B------:R-:W-:Y:S01]  /*1a00*/  ISETP.GT.U32.AND P6, PT, R3, R30, PT ;  /* 0x0000001e0300720c */ /* 0x000fe20003fc4070 */
[----:B------:R-:W-:-:S04]  /*1a10*/  IMAD.HI.U32 R29, R5, R32, RZ ;  /* 0x00000020051d7227 */ /* 0x000fc800078e00ff */
[----:B------:R-:W-:-:S04]  /*1a20*/  IMAD.HI.U32 R31, R5, R36, RZ ;  /* 0x00000024051f7227 */ /* 0x000fc800078e00ff */
[----:B------:R-:W-:Y:S02]  /*1a30*/  IMAD.MOV R29, RZ, RZ, -R29 ;  /* 0x000000ffff1d7224 */ /* 0x000fe400078e0a1d */
[----:B------:R-:W-:Y:S02]  /*1a40*/  IMAD.MOV R31, RZ, RZ, -R31 ;  /* 0x000000ffff1f7224 */ /* 0x000fe400078e0a1f */
[C---:B------:R-:W-:Y:S02]  /*1a50*/  IMAD R29, R3.reuse, R29, R32 ;  /* 0x0000001d031d7224 */ /* 0x040fe400078e0220 */
[----:B------:R-:W-:Y:S02]  /*1a60*/  VIADD R35, R4, 0x94 ;  /* 0x0000009404237836 */ /* 0x000fe40000000000 */
[C---:B------:R-:W-:Y:S01]  /*1a70*/  IMAD R31, R3.reuse, R31, R36 ;  /* 0x0000001f031f7224 */ /* 0x040fe200078e0224 */
[C---:B------:R-:W-:Y:S01]  /*1a80*/  ISETP.GT.U32.AND P5, PT, R3.reuse, R29, PT ;  /* 0x0000001d0300720c */ /* 0x040fe20003fa4070 */
[--C-:B------:R-:W-:Y:S01]  /*1a90*/  @!P2 IMAD.IADD R28, R28, 0x1, -R3.reuse ;  /* 0x000000011c1ca824 */ /* 0x100fe200078e0a03 */
[----:B------:R-:W-:Y:S01]  /*1aa0*/  IABS R34, R35 ;  /* 0x0000002300227213 */ /* 0x000fe20000000000 */
[----:B------:R-:W-:Y:S01]  /*1ab0*/  @!P6 IMAD.IADD R30, R30, 0x1, -R3 ;  /* 0x000000011e1ee824 */ /* 0x000fe200078e0a03 */
[----:B------:R-:W-:Y:S01]  /*1ac0*/  ISETP.GT.U32.AND P2, PT, R3, R31, PT ;  /* 0x0000001f0300720c */ /* 0x000fe20003f44070 */
[----:B------:R-:W-:Y:S01]  /*1ad0*/  VIADD R37, R4, 0x90 ;  /* 0x0000009004257836 */ /* 0x000fe20000000000 */
[----:B------:R-:W-:Y:S01]  /*1ae0*/  @!P0 IADD3 R28, -R28, RZ, RZ ;  /* 0x000000ff1c1c8210 */ /* 0x000fe20007ffe1ff */
[----:B------:R-:W-:Y:S01]  /*1af0*/  IMAD.HI.U32 R32, R5, R34, RZ ;  /* 0x0000002205207227 */ /* 0x000fe200078e00ff */
[----:B------:R-:W-:-:S02]  /*1b00*/  ISETP.GT.U32.AND P6, PT, R3, R30, PT ;  /* 0x0000001e0300720c */ /* 0x000fc40003fc4070 */
[----:B------:R-:W-:Y:S01]  /*1b10*/  IABS R36, R37 ;  /* 0x0000002500247213 */ /* 0x000fe20000000000 */
[----:B------:R-:W-:Y:S01]  /*1b20*/  IMAD.MOV R32, RZ, RZ, -R32 ;  /* 0x000000ffff207224 */ /* 0x000fe200078e0a20 */
[----:B------:R-:W-:Y:S01]  /*1b30*/  ISETP.GE.AND P0, PT, R35, RZ, PT ;  /* 0x000000ff2300720c */ /* 0x000fe20003f06270 */
[--C-:B------:R-:W-:Y:S02]  /*1b40*/  @!P5 IMAD.IADD R29, R29, 0x1, -R3.reuse ;  /* 0x000000011d1dd824 */ /* 0x100fe400078e0a03 */
[----:B------:R-:W-:Y:S02]  /*1b50*/  IMAD R32, R3, R32, R34 ;  /* 0x0000002003207224 */ /* 0x000fe400078e0222 */
[----:B------:R-:W-:Y:S01]  /*1b60*/  @!P2 IMAD.IADD R31, R31, 0x1, -R3 ;  /* 0x000000011f1fa824 */ /* 0x000fe200078e0a03 */
[----:B------:R-:W-:Y:S01]  /*1b70*/  ISETP.GT.U32.AND P5, PT, R3, R29, PT ;  /* 0x0000001d0300720c */ /* 0x000fe20003fa4070 */
[----:B------:R-:W-:-:S03]  /*1b80*/  IMAD.HI.U32 R33, R5, R36, RZ ;  /* 0x0000002405217227 */ /* 0x000fc600078e00ff */
[C---:B------:R-:W-:Y:S01]  /*1b90*/  ISETP.GT.U32.AND P2, PT, R3.reuse, R31, PT ;  /* 0x0000001f0300720c */ /* 0x040fe20003f44070 */
[----:B------:R-:W-:Y:S01]  /*1ba0*/  @!P6 IMAD.IADD R30, R30, 0x1, -R3 ;  /* 0x000000011e1ee824 */ /* 0x000fe200078e0a03 */
[C---:B------:R-:W-:Y:S01]  /*1bb0*/  ISETP.GT.U32.AND P6, PT, R3.reuse, R32, PT ;  /* 0x000000200300720c */ /* 0x040fe20003fc4070 */
[----:B------:R-:W-:Y:S02]  /*1bc0*/  IMAD.MOV R33, RZ, RZ, -R33 ;  /* 0x000000ffff217224 */ /* 0x000fe400078e0a21 */
[C---:B------:R-:W-:Y:S02]  /*1bd0*/  VIADD R35, R4.reuse, 0x88 ;  /* 0x0000008804237836 */ /* 0x040fe40000000000 */
[----:B------:R-:W-:Y:S02]  /*1be0*/  IMAD R33, R3, R33, R36 ;  /* 0x0000002103217224 */ /* 0x000fe400078e0224 */
[--C-:B------:R-:W-:Y:S01]  /*1bf0*/  @!P5 IMAD.IADD R29, R29, 0x1, -R3.reuse ;  /* 0x000000011d1dd824 */ /* 0x100fe200078e0a03 */
[----:B------:R-:W-:Y:S01]  /*1c00*/  IABS R36, R35 ;  /* 0x0000002300247213 */ /* 0x000fe20000000000 */
[----:B------:R-:W-:Y:S01]  /*1c10*/  VIADD R39, R4, 0x8c ;  /* 0x0000008c04277836 */ /* 0x000fe20000000000 */
[----:B------:R-:W-:Y:S01]  /*1c20*/  ISETP.GE.AND P5, PT, R37, RZ, PT ;  /* 0x000000ff2500720c */ /* 0x000fe20003fa6270 */
[----:B------:R-:W-:-:S02]  /*1c30*/  @!P2 IMAD.IADD R31, R31, 0x1, -R3 ;  /* 0x000000011f1fa824 */ /* 0x000fc400078e0a03 */
[----:B------:R-:W-:Y:S01]  /*1c40*/  @!P6 IMAD.IADD R32, R32, 0x1, -R3 ;  /* 0x000000012020e824 */ /* 0x000fe200078e0a03 */
[----:B------:R-:W-:Y:S01]  /*1c50*/  ISETP.GE.AND P6, PT, R35, RZ, PT ;  /* 0x000000ff2300720c */ /* 0x000fe20003fc6270 */
[----:B------:R-:W-:Y:S01]  /*1c60*/  @!P4 IMAD.MOV R29, RZ, RZ, -R29 ;  /* 0x000000ffff1dc224 */ /* 0x000fe200078e0a1d */
[C---:B------:R-:W-:Y:S01]  /*1c70*/  ISETP.GT.U32.AND P4, PT, R3.reuse, R33, PT ;  /* 0x000000210300720c */ /* 0x040fe20003f84070 */
[----:B------:R-:W-:Y:S01]  /*1c80*/  @!P1 IMAD.MOV R31, RZ, RZ, -R31 ;  /* 0x000000ffff1f9224 */ /* 0x000fe200078e0a1f */
[----:B------:R-:W-:Y:S01]  /*1c90*/  ISETP.GT.U32.AND P1, PT, R3, R32, PT ;  /* 0x000000200300720c */ /* 0x000fe20003f24070 */
[----:B------:R-:W-:Y:S01]  /*1ca0*/  IMAD.HI.U32 R35, R5, R36, RZ ;  /* 0x0000002405237227 */ /* 0x000fe200078e00ff */
[----:B------:R-:W-:-:S03]  /*1cb0*/  IABS R38, R39 ;  /* 0x0000002700267213 */ /* 0x000fc60000000000 */
[----:B------:R-:W-:Y:S02]  /*1cc0*/  IMAD.MOV R35, RZ, RZ, -R35 ;  /* 0x000000ffff237224 */ /* 0x000fe400078e0a23 */
[----:B------:R-:W-:-:S04]  /*1cd0*/  IMAD.HI.U32 R34, R5, R38, RZ ;  /* 0x0000002605227227 */ /* 0x000fc800078e00ff */
[----:B------:R-:W-:Y:S02]  /*1ce0*/  IMAD R35, R3, R35, R36 ;  /* 0x0000002303237224 */ /* 0x000fe400078e0224 */
[--C-:B------:R-:W-:Y:S02]  /*1cf0*/  @!P4 IMAD.IADD R33, R33, 0x1, -R3.reuse ;  /* 0x000000012121c824 */ /* 0x100fe400078e0a03 */
[----:B------:R-:W-:Y:S01]  /*1d00*/  @!P1 IMAD.IADD R32, R32, 0x1, -R3 ;  /* 0x0000000120209824 */ /* 0x000fe200078e0a03 */
[C---:B------:R-:W-:Y:S01]  /*1d10*/  ISETP.GT.U32.AND P1, PT, R3.reuse, R35, PT ;  /* 0x000000230300720c */ /* 0x040fe20003f24070 */
[----:B------:R-:W-:Y:S01]  /*1d20*/  IMAD.MOV R34, RZ, RZ, -R34 ;  /* 0x000000ffff227224 */ /* 0x000fe200078e0a22 */
[----:B------:R-:W-:Y:S01]  /*1d30*/  ISETP.GT.U32.AND P4, PT, R3, R33, PT ;  /* 0x000000210300720c */ /* 0x000fe20003f84070 */
[----:B------:R-:W-:Y:S01]  /*1d40*/  @!P3 IMAD.MOV R30, RZ, RZ, -R30 ;  /* 0x000000ffff1eb224 */ /* 0x000fe200078e0a1e */
[----:B------:R-:W-:Y:S01]  /*1d50*/  ISETP.GE.AND P3, PT, R39, RZ, PT ;  /* 0x000000ff2700720c */ /* 0x000fe20003f66270 */
[----:B------:R-:W-:-:S02]  /*1d60*/  IMAD R34, R3, R34, R38 ;  /* 0x0000002203227224 */ /* 0x000fc400078e0226 */
[C---:B------:R-:W-:Y:S02]  /*1d70*/  VIADD R39, R4.reuse, 0x80 ;  /* 0x0000008004277836 */ /* 0x040fe40000000000 */
[----:B------:R-:W-:Y:S01]  /*1d80*/  VIADD R37, R4, 0x84 ;  /* 0x0000008404257836 */ /* 0x000fe20000000000 */
[----:B------:R-:W-:Y:S01]  /*1d90*/  ISETP.GT.U32.AND P2, PT, R3, R34, PT ;  /* 0x000000220300720c */ /* 0x000fe20003f44070 */
[----:B------:R-:W-:Y:S01]  /*1da0*/  @!P0 IMAD.MOV R32, RZ, RZ, -R32 ;  /* 0x000000ffff208224 */ /* 0x000fe200078e0a20 */
[----:B------:R-:W-:Y:S01]  /*1db0*/  IABS R42, R39 ;  /* 0x00000027002a7213 */ /* 0x000fe20000000000 */
[--C-:B------:R-:W-:Y:S01]  /*1dc0*/  @!P1 IMAD.IADD R35, R35, 0x1, -R3.reuse ;  /* 0x0000000123239824 */ /* 0x100fe200078e0a03 */
[----:B------:R-:W-:Y:S01]  /*1dd0*/  IABS R40, R37 ;  /* 0x0000002500287213 */ /* 0x000fe20000000000 */
[----:B------:R-:W-:Y:S01]  /*1de0*/  @!P4 IMAD.IADD R33, R33, 0x1, -R3 ;  /* 0x000000012121c824 */ /* 0x000fe200078e0a03 */
[----:B------:R-:W-:Y:S01]  /*1df0*/  ISETP.GE.AND P4, PT, R37, RZ, PT ;  /* 0x000000ff2500720c */ /* 0x000fe20003f86270 */
[----:B------:R-:W-:Y:S01]  /*1e00*/  IMAD.HI.U32 R37, R5, R42, RZ ;  /* 0x0000002a05257227 */ /* 0x000fe200078e00ff */
[----:B------:R-:W-:-:S03]  /*1e10*/  ISETP.GT.U32.AND P0, PT, R3, R35, PT ;  /* 0x000000230300720c */ /* 0x000fc60003f04070 */
[----:B------:R-:W-:Y:S02]  /*1e20*/  VIADD R41, R4, 0x7c ;  /* 0x0000007c04297836 */ /* 0x000fe40000000000 */
[----:B------:R-:W-:Y:S02]  /*1e30*/  IMAD.MOV R37, RZ, RZ, -R37 ;  /* 0x000000ffff257224 */ /* 0x000fe400078e0a25 */
[----:B------:R-:W-:Y:S01]  /*1e40*/  @!P2 IMAD.IADD R34, R34, 0x1, -R3 ;  /* 0x000000012222a824 */ /* 0x000fe200078e0a03 */
[----:B------:R-:W-:Y:S01]  /*1e50*/  IABS R44, R41 ;  /* 0x00000029002c7213 */ /* 0x000fe20000000000 */
[----:B------:R-:W-:Y:S01]  /*1e60*/  IMAD R37, R3, R37, R42 ;  /* 0x0000002503257224 */ /* 0x000fe200078e022a */
[----:B------:R-:W-:Y:S01]  /*1e70*/  ISETP.GE.AND P1, PT, R41, RZ, PT ;  /* 0x000000ff2900720c */ /* 0x000fe20003f26270 */
[----:B------:R-:W-:Y:S01]  /*1e80*/  IMAD.HI.U32 R36, R5, R40, RZ ;  /* 0x0000002805247227 */ /* 0x000fe200078e00ff */
[----:B------:R-:W-:-:S03]  /*1e90*/  ISETP.GT.U32.AND P2, PT, R3, R34, PT ;  /* 0x000000220300720c */ /* 0x000fc60003f44070 */
[----:B------:R-:W-:Y:S01]  /*1ea0*/  @!P0 IMAD.IADD R35, R35, 0x1, -R3 ;  /* 0x0000000123238824 */ /* 0x000fe200078e0a03 */
[----:B------:R-:W-:Y:S01]  /*1eb0*/  ISETP.GT.U32.AND P0, PT, R3, R37, PT ;  /* 0x000000250300720c */ /* 0x000fe20003f04070 */
[----:B------:R-:W-:-:S04]  /*1ec0*/  IMAD.HI.U32 R38, R5, R44, RZ ;  /* 0x0000002c05267227 */ /* 0x000fc800078e00ff */
[----:B------:R-:W-:Y:S02]  /*1ed0*/  IMAD.MOV R36, RZ, RZ, -R36 ;  /* 0x000000ffff247224 */ /* 0x000fe400078e0a24 */
[----:B------:R-:W-:Y:S02]  /*1ee0*/  IMAD.MOV R38, RZ, RZ, -R38 ;  /* 0x000000ffff267224 */ /* 0x000fe400078e0a26 */
[C---:B------:R-:W-:Y:S02]  /*1ef0*/  IMAD R36, R3.reuse, R36, R40 ;  /* 0x0000002403247224 */ /* 0x040fe400078e0228 */
[----:B------:R-:W-:Y:S02]  /*1f00*/  IMAD R40, R3, R38, R44 ;  /* 0x0000002603287224 */ /* 0x000fe400078e022c */
[C---:B------:R-:W-:Y:S02]  /*1f10*/  VIADD R38, R4.reuse, 0x78 ;  /* 0x0000007804267836 */ /* 0x040fe40000000000 */
[----:B------:R-:W-:-:S02]  /*1f20*/  VIADD R47, R4, 0x74 ;  /* 0x00000074042f7836 */ /* 0x000fc40000000000 */
[--C-:B------:R-:W-:Y:S01]  /*1f30*/  @!P2 IMAD.IADD R34, R34, 0x1, -R3.reuse ;  /* 0x000000012222a824 */ /* 0x100fe200078e0a03 */
[----:B------:R-:W-:Y:S01]  /*1f40*/  IABS R44, R38 ;  /* 0x00000026002c7213 */ /* 0x000fe20000000000 */
[----:B------:R-:W-:Y:S01]  /*1f50*/  @!P0 IMAD.IADD R37, R37, 0x1, -R3 ;  /* 0x0000000125258824 */ /* 0x000fe200078e0a03 */
[----:B------:R-:W-:Y:S01]  /*1f60*/  IABS R46, R47 ;  /* 0x0000002f002e7213 */ /* 0x000fe20000000000 */
[----:B------:R-:W-:Y:S01]  /*1f70*/  @!P5 IMAD.MOV R33, RZ, RZ, -R33 ;  /* 0x000000ffff21d224 */ /* 0x000fe200078e0a21 */
[----:B------:R-:W-:Y:S01]  /*1f80*/  ISETP.GT.U32.AND P5, PT, R3, R36, PT ;  /* 0x000000240300720c */ /* 0x000fe20003fa4070 */
[----:B------:R-:W-:Y:S01]  /*1f90*/  @!P3 IMAD.MOV R34, RZ, RZ, -R34 ;  /* 0x000000ffff22b224 */ /* 0x000fe200078e0a22 */
[----:B------:R-:W-:Y:S01]  /*1fa0*/  ISETP.GE.AND P3, PT, R38, RZ, PT ;  /* 0x000000ff2600720c */ /* 0x000fe20003f66270 */
[----:B------:R-:W-:Y:S01]  /*1fb0*/  IMAD.HI.U32 R38, R5, R44, RZ ;  /* 0x0000002c05267227 */ /* 0x000fe200078e00ff */
[----:B------:R-:W-:Y:S02]  /*1fc0*/  ISETP.GT.U32.AND P0, PT, R3, R37, PT ;  /* 0x000000250300720c */ /* 0x000fe40003f04070 */
[----:B------:R-:W-:Y:S01]  /*1fd0*/  ISETP.GE.AND P2, PT, R39, RZ, PT ;  /* 0x000000ff2700720c */ /* 0x000fe20003f46270 */
[----:B------:R-:W-:-:S04]  /*1fe0*/  IMAD.HI.U32 R39, R5, R46, RZ ;  /* 0x0000002e05277227 */ /* 0x000fc800078e00ff */
[----:B------:R-:W-:Y:S02]  /*1ff0*/  IMAD.MOV R38, RZ, RZ, -R38 ;  /* 0x000000ffff267224 */ /* 0x000fe400078e0a26 */
[----:B------:R-:W-:Y:S02]  /*2000*/  IMAD.MOV R43, RZ, RZ, -R39 ;  /* 0x000000ffff2b7224 */ /* 0x000fe400078e0a27 */
[----:B------:R-:W-:Y:S01]  /*2010*/  @!P6 IMAD.MOV R35, RZ, RZ, -R35 ;  /* 0x000000ffff23e224 */ /* 0x000fe200078e0a23 */
[C---:B------:R-:W-:Y:S01]  /*2020*/  ISETP.GT.U32.AND P6, PT, R3.reuse, R40, PT ;  /* 0x000000280300720c */ /* 0x040fe20003fc4070 */
[----:B------:R-:W-:Y:S02]  /*2030*/  IMAD R39, R3, R38, R44 ;  /* 0x0000002603277224 */ /* 0x000fe400078e022c */
[----:B------:R-:W-:Y:S02]  /*2040*/  @!P5 IMAD.IADD R36, R36, 0x1, -R3 ;  /* 0x000000012424d824 */ /* 0x000fe400078e0a03 */
[----:B------:R-:W-:-:S02]  /*2050*/  VIADD R49, R4, 0x70 ;  /* 0x0000007004317836 */ /* 0x000fc40000000000 */
[--C-:B------:R-:W-:Y:S01]  /*2060*/  @!P0 IMAD.IADD R37, R37, 0x1, -R3.reuse ;  /* 0x0000000125258824 */ /* 0x100fe200078e0a03 */
[C---:B------:R-:W-:Y:S01]  /*2070*/  ISETP.GT.U32.AND P0, PT, R3.reuse, R39, PT ;  /* 0x000000270300720c */ /* 0x040fe20003f04070 */
[C---:B------:R-:W-:Y:S01]  /*2080*/  VIADD R51, R4.reuse, 0x6c ;  /* 0x0000006c04337836 */ /* 0x040fe20000000000 */
[----:B------:R-:W-:Y:S01]  /*2090*/  ISETP.GT.U32.AND P5, PT, R3, R36, PT ;  /* 0x000000240300720c */ /* 0x000fe20003fa4070 */
[----:B------:R-:W-:Y:S01]  /*20a0*/  VIADD R53, R4, 0x68 ;  /* 0x0000006804357836 */ /* 0x000fe20000000000 */
[----:B------:R-:W-:Y:S01]  /*20b0*/  IABS R48, R49 ;  /* 0x0000003100307213 */ /* 0x000fe20000000000 */
[----:B------:R-:W-:Y:S01]  /*20c0*/  @!P6 IMAD.IADD R40, R40, 0x1, -R3 ;  /* 0x000000012828e824 */ /* 0x000fe200078e0a03 */
[----:B------:R-:W-:Y:S01]  /*20d0*/  IABS R52, R51 ;  /* 0x0000003300347213 */ /* 0x000fe20000000000 */
[----:B------:R-:W-:Y:S02]  /*20e0*/  VIADD R55, R4, 0x64 ;  /* 0x0000006404377836 */ /* 0x000fe40000000000 */
[----:B------:R-:W-:-:S04]  /*20f0*/  IMAD.HI.U32 R41, R5, R48, RZ ;  /* 0x0000003005297227 */ /* 0x000fc800078e00ff */
[----:B------:R-:W-:Y:S02]  /*2100*/  IMAD.MOV R41, RZ, RZ, -R41 ;  /* 0x000000ffff297224 */ /* 0x000fe400078e0a29 */
[--C-:B------:R-:W-:Y:S01]  /*2110*/  @!P0 IMAD.IADD R39, R39, 0x1, -R3.reuse ;  /* 0x0000000127278824 */ /* 0x100fe200078e0a03 */
[----:B------:R-:W-:Y:S01]  /*2120*/  ISETP.GT.U32.AND P0, PT, R3, R40, PT ;  /* 0x000000280300720c */ /* 0x000fe20003f04070 */
[----:B------:R-:W-:Y:S01]  /*2130*/  @!P5 IMAD.IADD R36, R36, 0x1, -R3 ;  /* 0x000000012424d824 */ /* 0x000fe200078e0a03 */
[----:B------:R-:W-:Y:S01]  /*2140*/  ISETP.GE.AND P5, PT, R47, RZ, PT ;  /* 0x000000ff2f00720c */ /* 0x000fe20003fa6270 */
[----:B------:R-:W-:Y:S01]  /*2150*/  IMAD R38, R3, R43, R46 ;  /* 0x0000002b03267224 */ /* 0x000fe200078e022e */
[----:B------:R-:W-:Y:S01]  /*2160*/  IABS R46, R53 ;  /* 0x00000035002e7213 */ /* 0x000fe20000000000 */
[----:B------:R-:W-:-:S03]  /*2170*/  IMAD.HI.U32 R42, R5, R52, RZ ;  /* 0x00000034052a7227 */ /* 0x000fc600078e00ff */
[C---:B------:R-:W-:Y:S01]  /*2180*/  ISETP.GT.U32.AND P6, PT, R3.reuse, R38, PT ;  /* 0x000000260300720c */ /* 0x040fe20003fc4070 */
[C---:B------:R-:W-:Y:S01]  /*2190*/  IMAD R41, R3.reuse, R41, R48 ;  /* 0x0000002903297224 */ /* 0x040fe200078e0230 */
[----:B------:R-:W-:Y:S01]  /*21a0*/  IABS R48, R55 ;  /* 0x0000003700307213 */ /* 0x000fe20000000000 */
[----:B------:R-:W-:Y:S01]  /*21b0*/  @!P4 IMAD.MOV R36, RZ, RZ, -R36 ;  /* 0x000000ffff24c224 */ /* 0x000fe200078e0a24 */
[----:B------:R-:W-:Y:S01]  /*21c0*/  ISETP.GT.U32.AND P4, PT, R3, R39, PT ;  /* 0x000000270300720c */ /* 0x000fe20003f84070 */
[----:B------:R-:W-:Y:S01]  /*21d0*/  IMAD.MOV R42, RZ, RZ, -R42 ;  /* 0x000000ffff2a7224 */ /* 0x000fe200078e0a2a */
[----:B------:R-:W-:Y:S01]  /*21e0*/  @!P0 IADD3 R40, R40, -R3, RZ ;  /* 0x8000000328288210 */ /* 0x000fe20007ffe0ff */
[----:B------:R-:W-:-:S04]  /*21f0*/  IMAD.HI.U32 R43, R5, R46, RZ ;  /* 0x0000002e052b7227 */ /* 0x000fc800078e00ff */
[----:B------:R-:W-:Y:S02]  /*2200*/  IMAD R42, R3, R42, R52 ;  /* 0x0000002a032a7224 */ /* 0x000fe400078e0234 */
[----:B------:R-:W-:-:S03]  /*2210*/  IMAD.HI.U32 R44, R5, R48, RZ ;  /* 0x00000030052c7227 */ /* 0x000fc600078e00ff */
[C---:B------:R-:W-:Y:S01]  /*2220*/  ISETP.GT.U32.AND P0, PT, R3.reuse, R42, PT ;  /* 0x0000002a0300720c */ /* 0x040fe20003f04070 */
[----:B------:R-:W-:Y:S02]  /*2230*/  IMAD.MOV R43, RZ, RZ, -R43 ;  /* 0x000000ffff2b7224 */ /* 0x000fe400078e0a2b */
[----:B------:R-:W-:Y:S02]  /*2240*/  IMAD.MOV R47, RZ, RZ, -R44 ;  /* 0x000000ffff2f7224 */ /* 0x000fe400078e0a2c */
[----:B------:R-:W-:Y:S01]  /*2250*/  @!P2 IMAD.MOV R37, RZ, RZ, -R37 ;  /* 0x000000ffff25a224 */ /* 0x000fe200078e0a25 */
[C---:B------:R-:W-:Y:S01]  /*2260*/  ISETP.GT.U32.AND P2, PT, R3.reuse, R41, PT ;  /* 0x000000290300720c */ /* 0x040fe20003f44070 */
[----:B------:R-:W-:Y:S02]  /*2270*/  IMAD R44, R3, R43, R46 ;  /* 0x0000002b032c7224 */ /* 0x000fe400078e022e */
[--C-:B------:R-:W-:Y:S02]  /*2280*/  @!P4 IMAD.IADD R39, R39, 0x1, -R3.reuse ;  /* 0x000000012727c824 */ /* 0x100fe400078e0a03 */
[----:B------:R-:W-:Y:S01]  /*2290*/  VIADD R56, R4, 0x60 ;  /* 0x0000006004387836 */ /* 0x000fe20000000000 */
[----:B------:R-:W-:Y:S01]  /*22a0*/  ISETP.GT.U32.AND P4, PT, R3, R44, PT ;  /* 0x0000002c0300720c */ /* 0x000fe20003f84070 */
[----:B------:R-:W-:-:S02]  /*22b0*/  @!P6 IMAD.IADD R38, R38, 0x1, -R3 ;  /* 0x000000012626e824 */ /* 0x000fc400078e0a03 */
[----:B------:R-:W-:Y:S01]  /*22c0*/  VIADD R57, R4, 0x5c ;  /* 0x0000005c04397836 */ /* 0x000fe20000000000 */
[----:B------:R-:W-:Y:S01]  /*22d0*/  IABS R52, R56 ;  /* 0x0000003800347213 */ /* 0x000fe20000000000 */
[--C-:B------:R-:W-:Y:S01]  /*22e0*/  @!P0 IMAD.IADD R42, R42, 0x1, -R3.reuse ;  /* 0x000000012a2a8824 */ /* 0x100fe200078e0a03 */
[C---:B------:R-:W-:Y:S01]  /*22f0*/  ISETP.GT.U32.AND P6, PT, R3.reuse, R38, PT ;  /* 0x000000260300720c */ /* 0x040fe20003fc4070 */
[----:B------:R-:W-:Y:S01]  /*2300*/  IMAD R43, R3, R47, R48 ;  /* 0x0000002f032b7224 */ /* 0x000fe200078e0230 */
[----:B------:R-:W-:Y:S01]  /*2310*/  IABS R54, R57 ;  /* 0x0000003900367213 */ /* 0x000fe20000000000 */
[----:B------:R-:W-:Y:S01]  /*2320*/  @!P2 IMAD.IADD R41, R41, 0x1, -R3 ;  /* 0x000000012929a824 */ /* 0x000fe200078e0a03 */
[----:B------:R-:W-:Y:S01]  /*2330*/  ISETP.GE.AND P0, PT, R51, RZ, PT ;  /* 0x000000ff3300720c */ /* 0x000fe20003f06270 */
[----:B------:R-:W-:Y:S01]  /*2340*/  IMAD.HI.U32 R46, R5, R52, RZ ;  /* 0x00000034052e7227 */ /* 0x000fe200078e00ff */
[----:B------:R-:W-:-:S03]  /*2350*/  ISETP.GT.U32.AND P2, PT, R3, R43, PT ;  /* 0x0000002b0300720c */ /* 0x000fc60003f44070 */
[----:B------:R-:W-:Y:S01]  /*2360*/  @!P1 IMAD.MOV R40, RZ, RZ, -R40 ;  /* 0x000000ffff289224 */ /* 0x000fe200078e0a28 */
[C---:B------:R-:W-:Y:S01]  /*2370*/  ISETP.GT.U32.AND P1, PT, R3.reuse, R42, PT ;  /* 0x0000002a0300720c */ /* 0x040fe20003f24070 */
[----:B------:R-:W-:Y:S01]  /*2380*/  @!P4 IMAD.IADD R44, R44, 0x1, -R3 ;  /* 0x000000012c2cc824 */ /* 0x000fe200078e0a03 */
[----:B------:R-:W-:Y:S01]  /*2390*/  ISETP.GT.U32.AND P4, PT, R3, R41, PT ;  /* 0x000000290300720c */ /* 0x000fe20003f84070 */
[----:B------:R-:W-:-:S04]  /*23a0*/  IMAD.HI.U32 R47, R5, R54, RZ ;  /* 0x00000036052f7227 */ /* 0x000fc800078e00ff */
[----:B------:R-:W-:Y:S02]  /*23b0*/  IMAD.MOV R46, RZ, RZ, -R46 ;  /* 0x000000ffff2e7224 */ /* 0x000fe400078e0a2e */
[----:B------:R-:W-:Y:S02]  /*23c0*/  VIADD R51, R4, 0x58 ;  /* 0x0000005804337836 */ /* 0x000fe40000000000 */
[----:B------:R-:W-:Y:S01]  /*23d0*/  @!P6 IMAD.IADD R38, R38, 0x1, -R3 ;  /* 0x000000012626e824 */ /* 0x000fe200078e0a03 */
[----:B------:R-:W-:Y:S01]  /*23e0*/  ISETP.GE.AND P6, PT, R49, RZ, PT ;  /* 0x000000ff3100720c */ /* 0x000fe20003fc6270 */
[----:B------:R-:W-:Y:S02]  /*23f0*/  IMAD.MOV R47, RZ, RZ, -R47 ;  /* 0x000000ffff2f7224 */ /* 0x000fe400078e0a2f */
[----:B------:R-:W-:Y:S01]  /*2400*/  IMAD R46, R3, R46, R52 ;  /* 0x0000002e032e7224 */ /* 0x000fe200078e0234 */
[----:B------:R-:W-:Y:S01]  /*2410*/  IABS R52, R51 ;  /* 0x0000003300347213 */ /* 0x000fe20000000000 */
[----:B------:R-:W-:-:S02]  /*2420*/  VIADD R58, R4, 0x54 ;  /* 0x00000054043a7836 */ /* 0x000fc40000000000 */
[C---:B------:R-:W-:Y:S02]  /*2430*/  IMAD R48, R3.reuse, R47, R54 ;  /* 0x0000002f03307224 */ /* 0x040fe400078e0236 */
[----:B------:R-:W-:Y:S01]  /*2440*/  @!P5 IMAD.MOV R38, RZ, RZ, -R38 ;  /* 0x000000ffff26d224 */ /* 0x000fe200078e0a26 */
[C---:B------:R-:W-:Y:S01]  /*2450*/  ISETP.GT.U32.AND P5, PT, R3.reuse, R46, PT ;  /* 0x0000002e0300720c */ /* 0x040fe20003fa4070 */
[----:B------:R-:W-:Y:S01]  /*2460*/  @!P3 IMAD.MOV R39, RZ, RZ, -R39 ;  /* 0x000000ffff27b224 */ /* 0x000fe200078e0a27 */
[----:B------:R-:W-:Y:S01]  /*2470*/  ISETP.GT.U32.AND P3, PT, R3, R44, PT ;  /* 0x0000002c0300720c */ /* 0x000fe20003f64070 */
[----:B------:R-:W-:Y:S01]  /*2480*/  IMAD.HI.U32 R47, R5, R52, RZ ;  /* 0x00000034052f7227 */ /* 0x000fe200078e00ff */
[----:B------:R-:W-:-:S03]  /*2490*/  IABS R54, R58 ;  /* 0x0000003a00367213 */ /* 0x000fc60000000000 */
[--C-:B------:R-:W-:Y:S01]  /*24a0*/  @!P1 IMAD.IADD R42, R42, 0x1, -R3.reuse ;  /* 0x000000012a2a9824 */ /* 0x100fe200078e0a03 */
[----:B------:R-:W-:Y:S01]  /*24b0*/  ISETP.GT.U32.AND P1, PT, R3, R48, PT ;  /* 0x000000300300720c */ /* 0x000fe20003f24070 */
[--C-:B------:R-:W-:Y:S02]  /*24c0*/  @!P2 IMAD.IADD R43, R43, 0x1, -R3.reuse ;  /* 0x000000012b2ba824 */ /* 0x100fe400078e0a03 */
[----:B------:R-:W-:Y:S01]  /*24d0*/  @!P4 IMAD.IADD R41, R41, 0x1, -R3 ;  /* 0x000000012929c824 */ /* 0x000fe200078e0a03 */
[----:B------:R-:W-:Y:S01]  /*24e0*/  ISETP.GE.AND P4, PT, R53, RZ, PT ;  /* 0x000000ff3500720c */ /* 0x000fe20003f86270 */
[----:B------:R-:W-:Y:S01]  /*24f0*/  IMAD.MOV R49, RZ, RZ, -R47 ;  /* 0x000000ffff317224 */ /* 0x000fe200078e0a2f */
[----:B------:R-:W-:Y:S01]  /*2500*/  ISETP.GT.U32.AND P2, PT, R3, R43, PT ;  /* 0x0000002b0300720c */ /* 0x000fe20003f44070 */
[----:B------:R-:W-:-:S04]  /*2510*/  IMAD.HI.U32 R47, R5, R54, RZ ;  /* 0x00000036052f7227 */ /* 0x000fc800078e00ff */
[----:B------:R-:W-:Y:S02]  /*2520*/  IMAD R52, R3, R49, R52 ;  /* 0x0000003103347224 */ /* 0x000fe400078e0234 */
[----:B------:R-:W-:Y:S02]  /*2530*/  IMAD.MOV R47, RZ, RZ, -R47 ;  /* 0x000000ffff2f7224 */ /* 0x000fe400078e0a2f */
[--C-:B------:R-:W-:Y:S01]  /*2540*/  @!P5 IMAD.IADD R46, R46, 0x1, -R3.reuse ;  /* 0x000000012e2ed824 */ /* 0x100fe200078e0a03 */
[----:B------:R-:W-:Y:S01]  /*2550*/  ISETP.GE.AND P5, PT, R57, RZ, PT ;  /* 0x000000ff3900720c */ /* 0x000fe20003fa6270 */
[----:B------:R-:W-:Y:S01]  /*2560*/  @!P3 IMAD.IADD R44, R44, 0x1, -R3 ;  /* 0x000000012c2cb824 */ /* 0x000fe200078e0a03 */
[----:B------:R-:W-:Y:S01]  /*2570*/  ISETP.GE.AND P3, PT, R55, RZ, PT ;  /* 0x000000ff3700720c */ /* 0x000fe20003f66270 */
[----:B------:R-:W-:Y:S01]  /*2580*/  @!P6 IMAD.MOV R41, RZ, RZ, -R41 ;  /* 0x000000ffff29e224 */ /* 0x000fe200078e0a29 */
[C---:B------:R-:W-:Y:S01]  /*2590*/  ISETP.GT.U32.AND P6, PT, R3.reuse, R52, PT ;  /* 0x000000340300720c */ /* 0x040fe20003fc4070 */
[----:B------:R-:W-:-:S02]  /*25a0*/  IMAD R54, R3, R47, R54 ;  /* 0x0000002f03367224 */ /* 0x000fc400078e0236 */
[--C-:B------:R-:W-:Y:S01]  /*25b0*/  @!P1 IMAD.IADD R48, R48, 0x1, -R3.reuse ;  /* 0x0000000130309824 */ /* 0x100fe200078e0a03 */
[C---:B------:R-:W-:Y:S01]  /*25c0*/  ISETP.GT.U32.AND P1, PT, R3.reuse, R46, PT ;  /* 0x0000002e0300720c */ /* 0x040fe20003f24070 */
[----:B------:R-:W-:Y:S01]  /*25d0*/  @!P4 IMAD.MOV R44, RZ, RZ, -R44 ;  /* 0x000000ffff2cc224 */ /* 0x000fe200078e0a2c */
[----:B------:R-:W-:Y:S01]  /*25e0*/  ISETP.GT.U32.AND P4, PT, R3, R54, PT ;  /* 0x000000360300720c */ /* 0x000fe20003f84070 */
[----:B------:R-:W-:Y:S02]  /*25f0*/  VIADD R53, R4, 0x50 ;  /* 0x0000005004357836 */ /* 0x000fe40000000000 */
[--C-:B------:R-:W-:Y:S01]  /*2600*/  @!P2 IMAD.IADD R43, R43, 0x1, -R3.reuse ;  /* 0x000000012b2ba824 */ /* 0x100fe200078e0a03 */
[----:B------:R-:W-:Y:S01]  /*2610*/  ISETP.GE.AND P2, PT, R56, RZ, PT ;  /* 0x000000ff3800720c */ /* 0x000fe20003f46270 */
[----:B------:R-:W-:Y:S01]  /*2620*/  VIADD R49, R4, 0x4c ;  /* 0x0000004c04317836 */ /* 0x000fe20000000000 */
[----:B------:R-:W-:Y:S01]  /*2630*/  IABS R56, R53 ;  /* 0x0000003500387213 */ /* 0x000fe20000000000 */
[----:B------:R-:W-:-:S02]  /*2640*/  @!P6 IMAD.IADD R52, R52, 0x1, -R3 ;  /* 0x000000013434e824 */ /* 0x000fc400078e0a03 */
[----:B------:R-:W-:Y:S01]  /*2650*/  @!P3 IMAD.MOV R43, RZ, RZ, -R43 ;  /* 0x000000ffff2bb224 */ /* 0x000fe200078e0a2b */
[----:B------:R-:W-:Y:S01]  /*2660*/  ISETP.GE.AND P3, PT, R51, RZ, PT ;  /* 0x000000ff3300720c */ /* 0x000fe20003f66270 */
[----:B------:R-:W-:Y:S01]  /*2670*/  IMAD.HI.U32 R47, R5, R56, RZ ;  /* 0x00000038052f7227 */ /* 0x000fe200078e00ff */
[----:B------:R-:W-:-:S03]  /*2680*/  ISETP.GE.AND P6, PT, R49, RZ, PT ;  /* 0x000000ff3100720c */ /* 0x000fc60003fc6270 */
[--C-:B------:R-:W-:Y:S01]  /*2690*/  @!P1 IMAD.IADD R46, R46, 0x1, -R3.reuse ;  /* 0x000000012e2e9824 */ /* 0x100fe200078e0a03 */
[----:B------:R-:W-:Y:S01]  /*26a0*/  ISETP.GE.AND P1, PT, R58, RZ, PT ;  /* 0x000000ff3a00720c */ /* 0x000fe20003f26270 */
[----:B------:R-:W-:Y:S01]  /*26b0*/  @!P4 IMAD.IADD R54, R54, 0x1, -R3 ;  /* 0x000000013636c824 */ /* 0x000fe200078e0a03 */
[C---:B------:R-:W-:Y:S01]  /*26c0*/  ISETP.GT.U32.AND P4, PT, R3.reuse, R52, PT ;  /* 0x000000340300720c */ /* 0x040fe20003f84070 */
[----:B------:R-:W-:Y:S01]  /*26d0*/  IMAD.MOV R47, RZ, RZ, -R47 ;  /* 0x000000ffff2f7224 */ /* 0x000fe200078e0a2f */
[----:B------:R-:W-:Y:S01]  /*26e0*/  IABS R58, R49 ;  /* 0x00000031003a7213 */ /* 0x000fe20000000000 */
[----:B------:R-:W-:Y:S01]  /*26f0*/  @!P0 IMAD.MOV R42, RZ, RZ, -R42 ;  /* 0x000000ffff2a8224 */ /* 0x000fe200078e0a2a */
[C---:B------:R-:W-:Y:S01]  /*2700*/  ISETP.GT.U32.AND P0, PT, R3.reuse, R48, PT ;  /* 0x000000300300720c */ /* 0x040fe20003f04070 */
[----:B------:R-:W-:Y:S02]  /*2710*/  IMAD R56, R3, R47, R56 ;  /* 0x0000002f03387224 */ /* 0x000fe400078e0238 */
[----:B------:R-:W-:-:S04]  /*2720*/  IMAD.HI.U32 R47, R5, R58, RZ ;  /* 0x0000003a052f7227 */ /* 0x000fc800078e00ff */
[----:B------:R-:W-:Y:S02]  /*2730*/  IMAD.MOV R47, RZ, RZ, -R47 ;  /* 0x000000ffff2f7224 */ /* 0x000fe400078e0a2f */
[--C-:B------:R-:W-:Y:S01]  /*2740*/  @!P4 IMAD.IADD R52, R52, 0x1, -R3.reuse ;  /* 0x000000013434c824 */ /* 0x100fe200078e0a03 */
[C---:B------:R-:W-:Y:S01]  /*2750*/  ISETP.GT.U32.AND P4, PT, R3.reuse, R56, PT ;  /* 0x000000380300720c */ /* 0x040fe20003f84070 */
[C---:B------:R-:W-:Y:S02]  /*2760*/  IMAD R58, R3.reuse, R47, R58 ;  /* 0x0000002f033a7224 */ /* 0x040fe400078e023a */
[----:B------:R-:W-:Y:S02]  /*2770*/  @!P3 IMAD.MOV R52, RZ, RZ, -R52 ;  /* 0x000000ffff34b224 */ /* 0x000fe400078e0a34 */
[----:B------:R-:W-:Y:S01]  /*2780*/  @!P2 IMAD.MOV R46, RZ, RZ, -R46 ;  /* 0x000000ffff2ea224 */ /* 0x000fe200078e0a2e */
[C---:B------:R-:W-:Y:S01]  /*2790*/  ISETP.GT.U32.AND P3, PT, R3.reuse, R58, PT ;  /* 0x0000003a0300720c */ /* 0x040fe20003f64070 */
[----:B------:R-:W-:Y:S01]  /*27a0*/  VIADD R49, R4, 0x48 ;  /* 0x0000004804317836 */ /* 0x000fe20000000000 */
[----:B------:R-:W-:Y:S01]  /*27b0*/  ISETP.GT.U32.AND P2, PT, R3, R54, PT ;  /* 0x000000360300720c */ /* 0x000fe20003f44070 */
[----:B------:R-:W-:Y:S01]  /*27c0*/  @!P0 IMAD.IADD R48, R48, 0x1, -R3 ;  /* 0x0000000130308824 */ /* 0x000fe200078e0a03 */
[----:B------:R-:W-:Y:S01]  /*27d0*/  ISETP.GE.AND P0, PT, R53, RZ, PT ;  /* 0x000000ff3500720c */ /* 0x000fe20003f06270 */
[C---:B------:R-:W-:Y:S01]  /*27e0*/  VIADD R53, R4.reuse, 0x40 ;  /* 0x0000004004357836 */ /* 0x040fe20000000000 */
[----:B------:R-:W-:Y:S01]  /*27f0*/  IABS R60, R49 ;  /* 0x00000031003c7213 */ /* 0x000fe20000000000 */
[----:B------:R-:W-:-:S02]  /*2800*/  VIADD R51, R4, 0x44 ;  /* 0x0000004404337836 */ /* 0x000fc40000000000 */
[----:B------:R-:W-:Y:S01]  /*2810*/  VIADD R55, R4, 0x3c ;  /* 0x0000003c04377836 */ /* 0x000fe20000000000 */
[----:B------:R-:W-:Y:S01]  /*2820*/  IABS R64, R53 ;  /* 0x0000003500407213 */ /* 0x000fe20000000000 */
[----:B------:R-:W-:Y:S01]  /*2830*/  IMAD.HI.U32 R47, R5, R60, RZ ;  /* 0x0000003c052f7227 */ /* 0x000fe200078e00ff */
[----:B------:R-:W-:Y:S02]  /*2840*/  IABS R62, R51 ;  /* 0x00000033003e7213 */ /* 0x000fe40000000000 */
[----:B------:R-:W-:Y:S01]  /*2850*/  IABS R66, R55 ;  /* 0x0000003700427213 */ /* 0x000fe20000000000 */
        /* <DEDUP_REMOVED lines=8> */
[----:B------:R-:W-:-:S04]  /*28e0*/  IMAD.HI.U32 R47, R5, R66, RZ ;  /* 0x00000042052f7227 */ /* 0x000fc800078e00ff */
[----:B------:R-:W-:Y:S02]  /*28f0*/  @!P4 IMAD.IADD R56, R56, 0x1, -R3 ;  /* 0x000000013838c824 */ /* 0x000fe400078e0a03 */
[C---:B------:R-:W-:Y:S02]  /*2900*/  IMAD R64, R3.reuse, R51, R64 ;  /* 0x0000003303407224 */ /* 0x040fe400078e0240 */
[----:B------:R-:W-:Y:S01]  /*2910*/  IMAD.MOV R47, RZ, RZ, -R47 ;  /* 0x000000ffff2f7224 */ /* 0x000fe200078e0a2f */
[C---:B------:R-:W-:Y:S01]  /*2920*/  ISETP.GT.U32.AND P4, PT, R3.reuse, R56, PT ;  /* 0x000000380300720c */ /* 0x040fe20003f84070 */
[----:B------:R-:W-:Y:S01]  /*2930*/  @!P3 IMAD.IADD R58, R58, 0x1, -R3 ;  /* 0x000000013a3ab824 */ /* 0x000fe200078e0a03 */
[C---:B------:R-:W-:Y:S01]  /*2940*/  ISETP.GT.U32.AND P3, PT, R3.reuse, R64, PT ;  /* 0x000000400300720c */ /* 0x040fe20003f64070 */
[----:B------:R-:W-:Y:S02]  /*2950*/  IMAD R66, R3, R47, R66 ;  /* 0x0000002f03427224 */ /* 0x000fe400078e0242 */
[----:B------:R-:W-:-:S02]  /*2960*/  @!P6 IMAD.MOV R58, RZ, RZ, -R58 ;  /* 0x000000ffff3ae224 */ /* 0x000fc400078e0a3a */
[----:B------:R-:W-:Y:S01]  /*2970*/  @!P5 IMAD.MOV R48, RZ, RZ, -R48 ;  /* 0x000000ffff30d224 */ /* 0x000fe200078e0a30 */
[----:B------:R-:W-:Y:S01]  /*2980*/  ISETP.GT.U32.AND P6, PT, R3, R66, PT ;  /* 0x000000420300720c */ /* 0x000fe20003fc4070 */
[----:B------:R-:W-:Y:S01]  /*2990*/  VIADD R57, R4, 0x34 ;  /* 0x0000003404397836 */ /* 0x000fe20000000000 */
[----:B------:R-:W-:Y:S01]  /*29a0*/  ISETP.GE.AND P5, PT, R49, RZ, PT ;  /* 0x000000ff3100720c */ /* 0x000fe20003fa6270 */
[----:B------:R-:W-:-:S03]  /*29b0*/  IMAD.HI.U32 R49, R5, R62, RZ ;  /* 0x0000003e05317227 */ /* 0x000fc600078e00ff */
[----:B------:R-:W-:Y:S01]  /*29c0*/  IABS R70, R57 ;  /* 0x0000003900467213 */ /* 0x000fe20000000000 */
[--C-:B------:R-:W-:Y:S01]  /*29d0*/  @!P4 IMAD.IADD R56, R56, 0x1, -R3.reuse ;  /* 0x000000013838c824 */ /* 0x100fe200078e0a03 */
[C---:B------:R-:W-:Y:S01]  /*29e0*/  ISETP.GT.U32.AND P4, PT, R3.reuse, R60, PT ;  /* 0x0000003c0300720c */ /* 0x040fe20003f84070 */
[----:B------:R-:W-:Y:S02]  /*29f0*/  VIADD R59, R4, 0x30 ;  /* 0x00000030043b7836 */ /* 0x000fe40000000000 */
[----:B------:R-:W-:Y:S02]  /*2a00*/  @!P3 IMAD.IADD R64, R64, 0x1, -R3 ;  /* 0x000000014040b824 */ /* 0x000fe400078e0a03 */
[----:B------:R-:W-:Y:S01]  /*2a10*/  IMAD.MOV R49, RZ, RZ, -R49 ;  /* 0x000000ffff317224 */ /* 0x000fe200078e0a31 */
[----:B------:R-:W-:Y:S01]  /*2a20*/  IABS R72, R59 ;  /* 0x0000003b00487213 */ /* 0x000fe20000000000 */
[----:B------:R-:W-:Y:S01]  /*2a30*/  @!P6 IMAD.IADD R66, R66, 0x1, -R3 ;  /* 0x000000014242e824 */ /* 0x000fe200078e0a03 */
[C---:B------:R-:W-:Y:S01]  /*2a40*/  ISETP.GT.U32.AND P3, PT, R3.reuse, R64, PT ;  /* 0x000000400300720c */ /* 0x040fe20003f64070 */
[----:B------:R-:W-:-:S02]  /*2a50*/  IMAD R62, R3, R49, R62 ;  /* 0x00000031033e7224 */ /* 0x000fc400078e023e */
[----:B------:R-:W-:Y:S01]  /*2a60*/  IMAD.HI.U32 R49, R5, R70, RZ ;  /* 0x0000004605317227 */ /* 0x000fe200078e00ff */
[----:B------:R-:W-:Y:S02]  /*2a70*/  ISETP.GT.U32.AND P6, PT, R3, R66, PT ;  /* 0x000000420300720c */ /* 0x000fe40003fc4070 */
[----:B------:R-:W-:Y:S01]  /*2a80*/  @!P4 IADD3 R60, R60, -R3, RZ ;  /* 0x800000033c3cc210 */ /* 0x000fe20007ffe0ff */
[----:B------:R-:W-:-:S03]  /*2a90*/  IMAD.HI.U32 R51, R5, R72, RZ ;  /* 0x0000004805337227 */ /* 0x000fc600078e00ff */
[C---:B------:R-:W-:Y:S01]  /*2aa0*/  ISETP.GT.U32.AND P4, PT, R3.reuse, R60, PT ;  /* 0x0000003c0300720c */ /* 0x040fe20003f84070 */
[----:B------:R-:W-:Y:S02]  /*2ab0*/  IMAD.MOV R49, RZ, RZ, -R49 ;  /* 0x000000ffff317224 */ /* 0x000fe400078e0a31 */
[----:B------:R-:W-:Y:S01]  /*2ac0*/  @!P0 IMAD.MOV R56, RZ, RZ, -R56 ;  /* 0x000000ffff388224 */ /* 0x000fe200078e0a38 */
[C---:B------:R-:W-:Y:S01]  /*2ad0*/  ISETP.GT.U32.AND P0, PT, R3.reuse, R62, PT ;  /* 0x0000003e0300720c */ /* 0x040fe20003f04070 */
[----:B------:R-:W-:Y:S02]  /*2ae0*/  IMAD.MOV R51, RZ, RZ, -R51 ;  /* 0x000000ffff337224 */ /* 0x000fe400078e0a33 */
[C---:B------:R-:W-:Y:S02]  /*2af0*/  IMAD R70, R3.reuse, R49, R70 ;  /* 0x0000003103467224 */ /* 0x040fe400078e0246 */
[C---:B------:R-:W-:Y:S02]  /*2b00*/  IMAD R72, R3.reuse, R51, R72 ;  /* 0x0000003303487224 */ /* 0x040fe400078e0248 */
[----:B------:R-:W-:Y:S01]  /*2b10*/  @!P3 IMAD.IADD R64, R64, 0x1, -R3 ;  /* 0x000000014040b824 */ /* 0x000fe200078e0a03 */
[----:B------:R-:W-:Y:S01]  /*2b20*/  ISETP.GT.U32.AND P3, PT, R3, R70, PT ;  /* 0x000000460300720c */ /* 0x000fe20003f64070 */
[----:B------:R-:W-:Y:S01]  /*2b30*/  @!P1 IMAD.MOV R54, RZ, RZ, -R54 ;  /* 0x000000ffff369224 */ /* 0x000fe200078e0a36 */
[----:B------:R-:W-:Y:S01]  /*2b40*/  ISETP.GE.AND P1, PT, R53, RZ, PT ;  /* 0x000000ff3500720c */ /* 0x000fe20003f26270 */
[----:B------:R-:W-:-:S02]  /*2b50*/  VIADD R53, R4, 0x38 ;  /* 0x0000003804357836 */ /* 0x000fc40000000000 */
[--C-:B------:R-:W-:Y:S01]  /*2b60*/  @!P6 IMAD.IADD R66, R66, 0x1, -R3.reuse ;  /* 0x000000014242e824 */ /* 0x100fe200078e0a03 */
[C---:B------:R-:W-:Y:S01]  /*2b70*/  ISETP.GT.U32.AND P6, PT, R3.reuse, R72, PT ;  /* 0x000000480300720c */ /* 0x040fe20003fc4070 */
[--C-:B------:R-:W-:Y:S01]  /*2b80*/  @!P0 IMAD.IADD R62, R62, 0x1, -R3.reuse ;  /* 0x000000013e3e8824 */ /* 0x100fe200078e0a03 */
[----:B------:R-:W-:Y:S01]  /*2b90*/  IABS R68, R53 ;  /* 0x0000003500447213 */ /* 0x000fe20000000000 */
[----:B------:R-:W-:Y:S02]  /*2ba0*/  VIADD R61, R4, 0x28 ;  /* 0x00000028043d7836 */ /* 0x000fe40000000000 */
[--C-:B------:R-:W-:Y:S01]  /*2bb0*/  @!P4 IMAD.IADD R60, R60, 0x1, -R3.reuse ;  /* 0x000000013c3cc824 */ /* 0x100fe200078e0a03 */
[----:B------:R-:W-:Y:S01]  /*2bc0*/  ISETP.GT.U32.AND P0, PT, R3, R62, PT ;  /* 0x0000003e0300720c */ /* 0x000fe20003f04070 */
[----:B------:R-:W-:Y:S01]  /*2bd0*/  IMAD.HI.U32 R47, R5, R68, RZ ;  /* 0x00000044052f7227 */ /* 0x000fe200078e00ff */
[----:B------:R-:W-:Y:S02]  /*2be0*/  ISETP.GE.AND P4, PT, R55, RZ, PT ;  /* 0x000000ff3700720c */ /* 0x000fe40003f86270 */
[----:B------:R-:W-:Y:S01]  /*2bf0*/  IABS R76, R61 ;  /* 0x0000003d004c7213 */ /* 0x000fe20000000000 */
[----:B------:R-:W-:-:S02]  /*2c00*/  @!P3 IMAD.IADD R70, R70, 0x1, -R3 ;  /* 0x000000014646b824 */ /* 0x000fc400078e0a03 */
[----:B------:R-:W-:Y:S02]  /*2c10*/  VIADD R55, R4, 0x2c ;  /* 0x0000002c04377836 */ /* 0x000fe40000000000 */
[----:B------:R-:W-:Y:S02]  /*2c20*/  IMAD.MOV R47, RZ, RZ, -R47 ;  /* 0x000000ffff2f7224 */ /* 0x000fe400078e0a2f */
[----:B------:R-:W-:Y:S01]  /*2c30*/  @!P6 IMAD.IADD R72, R72, 0x1, -R3 ;  /* 0x000000014848e824 */ /* 0x000fe200078e0a03 */
[----:B------:R-:W-:Y:S01]  /*2c40*/  ISETP.GT.U32.AND P6, PT, R3, R70, PT ;  /* 0x000000460300720c */ /* 0x000fe20003fc4070 */
[----:B------:R-:W-:Y:S01]  /*2c50*/  IMAD.HI.U32 R49, R5, R76, RZ ;  /* 0x0000004c05317227 */ /* 0x000fe200078e00ff */
[----:B------:R-:W-:-:S03]  /*2c60*/  IABS R74, R55 ;  /* 0x00000037004a7213 */ /* 0x000fc60000000000 */
[----:B------:R-:W-:Y:S02]  /*2c70*/  IMAD R68, R3, R47, R68 ;  /* 0x0000002f03447224 */ /* 0x000fe400078e0244 */
[----:B------:R-:W-:Y:S02]  /*2c80*/  IMAD.MOV R49, RZ, RZ, -R49 ;  /* 0x000000ffff317224 */ /* 0x000fe400078e0a31 */
[----:B------:R-:W-:Y:S02]  /*2c90*/  VIADD R65, R4, 0x20 ;  /* 0x0000002004417836 */ /* 0x000fe40000000000 */
[----:B------:R-:W-:-:S03]  /*2ca0*/  IMAD.HI.U32 R47, R5, R74, RZ ;  /* 0x0000004a052f7227 */ /* 0x000fc600078e00ff */
[----:B------:R-:W-:Y:S01]  /*2cb0*/  IABS R80, R65 ;  /* 0x0000004100507213 */ /* 0x000fe20000000000 */
[----:B------:R-:W-:Y:S01]  /*2cc0*/  @!P0 IMAD.IADD R62, R62, 0x1, -R3 ;  /* 0x000000013e3e8824 */ /* 0x000fe200078e0a03 */
[C---:B------:R-:W-:Y:S01]  /*2cd0*/  ISETP.GT.U32.AND P0, PT, R3.reuse, R68, PT ;  /* 0x000000440300720c */ /* 0x040fe20003f04070 */
[C---:B------:R-:W-:Y:S02]  /*2ce0*/  IMAD R76, R3.reuse, R49, R76 ;  /* 0x00000031034c7224 */ /* 0x040fe400078e024c */
[----:B------:R-:W-:Y:S02]  /*2cf0*/  IMAD.MOV R47, RZ, RZ, -R47 ;  /* 0x000000ffff2f7224 */ /* 0x000fe400078e0a2f */
[----:B------:R-:W-:Y:S01]  /*2d00*/  @!P6 IMAD.IADD R70, R70, 0x1, -R3 ;  /* 0x000000014646e824 */ /* 0x000fe200078e0a03 */
[C---:B------:R-:W-:Y:S01]  /*2d10*/  ISETP.GT.U32.AND P6, PT, R3.reuse, R76, PT ;  /* 0x0000004c0300720c */ /* 0x040fe20003fc4070 */
[----:B------:R-:W-:Y:S02]  /*2d20*/  IMAD R74, R3, R47, R74 ;  /* 0x0000002f034a7224 */ /* 0x000fe400078e024a */
[----:B------:R-:W-:-:S04]  /*2d30*/  IMAD.HI.U32 R47, R5, R80, RZ ;  /* 0x00000050052f7227 */ /* 0x000fc800078e00ff */
[C---:B------:R-:W-:Y:S02]  /*2d40*/  VIADD R63, R4.reuse, 0x24 ;  /* 0x00000024043f7836 */ /* 0x040fe40000000000 */
[----:B------:R-:W-:Y:S02]  /*2d50*/  VIADD R67, R4, 0x1c ;  /* 0x0000001c04437836 */ /* 0x000fe40000000000 */
[----:B------:R-:W-:Y:S01]  /*2d60*/  IMAD.MOV R49, RZ, RZ, -R47 ;  /* 0x000000ffff317224 */ /* 0x000fe200078e0a2f */
[----:B------:R-:W-:Y:S01]  /*2d70*/  IABS R78, R63 ;  /* 0x0000003f004e7213 */ /* 0x000fe20000000000 */
[----:B------:R-:W-:Y:S01]  /*2d80*/  @!P0 IMAD.IADD R68, R68, 0x1, -R3 ;  /* 0x0000000144448824 */ /* 0x000fe200078e0a03 */
[----:B------:R-:W-:Y:S01]  /*2d90*/  IABS R82, R67 ;  /* 0x0000004300527213 */ /* 0x000fe20000000000 */
[----:B------:R-:W-:Y:S01]  /*2da0*/  IMAD R80, R3, R49, R80 ;  /* 0x0000003103507224 */ /* 0x000fe200078e0250 */
[----:B------:R-:W-:Y:S01]  /*2db0*/  ISETP.GE.AND P0, PT, R53, RZ, PT ;  /* 0x000000ff3500720c */ /* 0x000fe20003f06270 */
[----:B------:R-:W-:Y:S01]  /*2dc0*/  @!P5 IMAD.MOV R60, RZ, RZ, -R60 ;  /* 0x000000ffff3cd224 */ /* 0x000fe200078e0a3c */
[----:B------:R-:W-:Y:S01]  /*2dd0*/  ISETP.GT.U32.AND P3, PT, R3, R68, PT ;  /* 0x000000440300720c */ /* 0x000fe20003f64070 */
[----:B------:R-:W-:Y:S01]  /*2de0*/  IMAD.HI.U32 R51, R5, R78, RZ ;  /* 0x0000004e05337227 */ /* 0x000fe200078e00ff */
[----:B------:R-:W-:-:S03]  /*2df0*/  ISETP.GT.U32.AND P5, PT, R3, R72, PT ;  /* 0x000000480300720c */ /* 0x000fc60003fa4070 */
[----:B------:R-:W-:Y:S01]  /*2e00*/  @!P6 IMAD.IADD R76, R76, 0x1, -R3 ;  /* 0x000000014c4ce824 */ /* 0x000fe200078e0a03 */
[----:B------:R-:W-:Y:S01]  /*2e10*/  ISETP.GT.U32.AND P6, PT, R3, R80, PT ;  /* 0x000000500300720c */ /* 0x000fe20003fc4070 */
[----:B------:R-:W-:-:S04]  /*2e20*/  IMAD.HI.U32 R47, R5, R82, RZ ;  /* 0x00000052052f7227 */ /* 0x000fc800078e00ff */
[----:B------:R-:W-:Y:S02]  /*2e30*/  IMAD.MOV R51, RZ, RZ, -R51 ;  /* 0x000000ffff337224 */ /* 0x000fe400078e0a33 */
[----:B------:R-:W-:Y:S02]  /*2e40*/  VIADD R69, R4, 0x18 ;  /* 0x0000001804457836 */ /* 0x000fe40000000000 */
[----:B------:R-:W-:Y:S02]  /*2e50*/  IMAD.MOV R47, RZ, RZ, -R47 ;  /* 0x000000ffff2f7224 */ /* 0x000fe400078e0a2f */
[C---:B------:R-:W-:Y:S01]  /*2e60*/  IMAD R78, R3.reuse, R51, R78 ;  /* 0x00000033034e7224 */ /* 0x040fe200078e024e */
[----:B------:R-:W-:Y:S01]  /*2e70*/  IABS R84, R69 ;  /* 0x0000004500547213 */ /* 0x000fe20000000000 */
[C---:B------:R-:W-:Y:S02]  /*2e80*/  IMAD R82, R3.reuse, R47, R82 ;  /* 0x0000002f03527224 */ /* 0x040fe400078e0252 */
[--C-:B------:R-:W-:Y:S01]  /*2e90*/  @!P3 IMAD.IADD R68, R68, 0x1, -R3.reuse ;  /* 0x000000014444b824 */ /* 0x100fe200078e0a03 */
[C---:B------:R-:W-:Y:S01]  /*2ea0*/  ISETP.GT.U32.AND P3, PT, R3.reuse, R74, PT ;  /* 0x0000004a0300720c */ /* 0x040fe20003f64070 */
[--C-:B------:R-:W-:Y:S01]  /*2eb0*/  @!P5 IMAD.IADD R72, R72, 0x1, -R3.reuse ;  /* 0x000000014848d824 */ /* 0x100fe200078e0a03 */
[C---:B------:R-:W-:Y:S01]  /*2ec0*/  ISETP.GT.U32.AND P5, PT, R3.reuse, R78, PT ;  /* 0x0000004e0300720c */ /* 0x040fe20003fa4070 */
[----:B------:R-:W-:Y:S01]  /*2ed0*/  @!P6 IMAD.IADD R80, R80, 0x1, -R3 ;  /* 0x000000015050e824 */ /* 0x000fe200078e0a03 */
[----:B------:R-:W-:Y:S01]  /*2ee0*/  ISETP.GT.U32.AND P6, PT, R3, R82, PT ;  /* 0x000000520300720c */ /* 0x000fe20003fc4070 */
[----:B------:R-:W-:-:S04]  /*2ef0*/  IMAD.HI.U32 R49, R5, R84, RZ ;  /* 0x0000005405317227 */ /* 0x000fc800078e00ff */
[----:B------:R-:W-:Y:S02]  /*2f00*/  VIADD R71, R4, 0x14 ;  /* 0x0000001404477836 */ /* 0x000fe40000000000 */
[----:B------:R-:W-:Y:S02]  /*2f10*/  IMAD.MOV R49, RZ, RZ, -R49 ;  /* 0x000000ffff317224 */ /* 0x000fe400078e0a31 */
[--C-:B------:R-:W-:Y:S01]  /*2f20*/  @!P3 IMAD.IADD R74, R74, 0x1, -R3.reuse ;  /* 0x000000014a4ab824 */ /* 0x100fe200078e0a03 */
[----:B------:R-:W-:Y:S01]  /*2f30*/  IABS R86, R71 ;  /* 0x0000004700567213 */ /* 0x000fe20000000000 */
[----:B------:R-:W-:Y:S01]  /*2f40*/  IMAD R84, R3, R49, R84 ;  /* 0x0000003103547224 */ /* 0x000fe200078e0254 */
[----:B------:R-:W-:Y:S01]  /*2f50*/  ISETP.GE.AND P3, PT, R57, RZ, PT ;  /* 0x000000ff3900720c */ /* 0x000fe20003f66270 */
[----:B------:R-:W-:Y:S01]  /*2f60*/  @!P5 IMAD.IADD R78, R78, 0x1, -R3 ;  /* 0x000000014e4ed824 */ /* 0x000fe200078e0a03 */
[----:B------:R-:W-:Y:S01]  /*2f70*/  ISETP.GE.AND P5, PT, R59, RZ, PT ;  /* 0x000000ff3b00720c */ /* 0x000fe20003fa6270 */
[----:B------:R-:W-:-:S02]  /*2f80*/  VIADD R57, R4, 0x10 ;  /* 0x0000001004397836 */ /* 0x000fc40000000000 */
[C---:B------:R-:W-:Y:S02]  /*2f90*/  VIADD R59, R4.reuse, 0xc ;  /* 0x0000000c043b7836 */ /* 0x040fe40000000000 */
[----:B------:R-:W-:Y:S01]  /*2fa0*/  VIADD R73, R4, 0x8 ;  /* 0x0000000804497836 */ /* 0x000fe20000000000 */
[----:B------:R-:W-:Y:S01]  /*2fb0*/  IABS R88, R57 ;  /* 0x0000003900587213 */ /* 0x000fe20000000000 */
[----:B------:R-:W-:Y:S01]  /*2fc0*/  @!P6 IMAD.IADD R82, R82, 0x1, -R3 ;  /* 0x000000015252e824 */ /* 0x000fe200078e0a03 */
[----:B------:R-:W-:Y:S01]  /*2fd0*/  ISETP.GT.U32.AND P6, PT, R3, R84, PT ;  /* 0x000000540300720c */ /* 0x000fe20003fc4070 */
[----:B------:R-:W-:Y:S01]  /*2fe0*/  IMAD.HI.U32 R51, R5, R86, RZ ;  /* 0x0000005605337227 */ /* 0x000fe200078e00ff */
[----:B------:R-:W-:Y:S02]  /*2ff0*/  IABS R90, R59 ;  /* 0x0000003b005a7213 */ /* 0x000fe40000000000 */
[----:B------:R-:W-:Y:S01]  /*3000*/  IABS R92, R73 ;  /* 0x00000049005c7213 */ /* 0x000fe20000000000 */
[----:B------:R-:W-:Y:S01]  /*3010*/  IMAD.MOV R51, RZ, RZ, -R51 ;  /* 0x000000ffff337224 */ /* 0x000fe200078e0a33 */
[----:B------:R-:W-:Y:S01]  /*3020*/  @!P3 IADD3 R70, -R70, RZ, RZ ;  /* 0x000000ff4646b210 */ /* 0x000fe20007ffe1ff */
[----:B------:R-:W-:Y:S01]  /*3030*/  @!P2 IMAD.MOV R62, RZ, RZ, -R62 ;  /* 0x000000ffff3ea224 */ /* 0x000fe200078e0a3e */
[C---:B------:R-:W-:Y:S01]  /*3040*/  ISETP.GT.U32.AND P2, PT, R3.reuse, R74, PT ;  /* 0x0000004a0300720c */ /* 0x040fe20003f44070 */
[----:B------:R-:W-:Y:S01]  /*3050*/  @!P1 IMAD.MOV R64, RZ, RZ, -R64 ;  /* 0x000000ffff409224 */ /* 0x000fe200078e0a40 */
[C---:B------:R-:W-:Y:S01]  /*3060*/  ISETP.GT.U32.AND P1, PT, R3.reuse, R76, PT ;  /* 0x0000004c0300720c */ /* 0x040fe20003f24070 */
[----:B------:R-:W-:Y:S01]  /*3070*/  @!P4 IMAD.MOV R66, RZ, RZ, -R66 ;  /* 0x000000ffff42c224 */ /* 0x000fe200078e0a42 */
[C---:B------:R-:W-:Y:S01]  /*3080*/  ISETP.GT.U32.AND P4, PT, R3.reuse, R78, PT ;  /* 0x0000004e0300720c */ /* 0x040fe20003f84070 */
[C---:B------:R-:W-:Y:S01]  /*3090*/  IMAD R86, R3.reuse, R51, R86 ;  /* 0x0000003303567224 */ /* 0x040fe200078e0256 */
[----:B------:R-:W-:Y:S01]  /*30a0*/  ISETP.GT.U32.AND P3, PT, R3, R82, PT ;  /* 0x000000520300720c */ /* 0x000fe20003f64070 */
[----:B------:R-:W-:-:S02]  /*30b0*/  VIADD R75, R4, 0x4 ;  /* 0x00000004044b7836 */ /* 0x000fc40000000000 */
[----:B------:R-:W-:-:S03]  /*30c0*/  IMAD.HI.U32 R47, R5, R88, RZ ;  /* 0x00000058052f7227 */ /* 0x000fc600078e00ff */
[----:B------:R-:W-:Y:S01]  /*30d0*/  IABS R94, R75 ;  /* 0x0000004b005e7213 */ /* 0x000fe20000000000 */
[----:B------:R-:W-:-:S04]  /*30e0*/  IMAD.HI.U32 R49, R5, R90, RZ ;  /* 0x0000005a05317227 */ /* 0x000fc800078e00ff */
[----:B------:R-:W-:-:S04]  /*30f0*/  IMAD.HI.U32 R51, R5, R92, RZ ;  /* 0x0000005c05337227 */ /* 0x000fc800078e00ff */
[----:B------:R-:W-:Y:S02]  /*3100*/  IMAD.MOV R47, RZ, RZ, -R47 ;  /* 0x000000ffff2f7224 */ /* 0x000fe400078e0a2f */
[----:B------:R-:W-:Y:S02]  /*3110*/  IMAD.MOV R49, RZ, RZ, -R49 ;  /* 0x000000ffff317224 */ /* 0x000fe400078e0a31 */
[----:B------:R-:W-:Y:S02]  /*3120*/  IMAD.MOV R51, RZ, RZ, -R51 ;  /* 0x000000ffff337224 */ /* 0x000fe400078e0a33 */
[----:B------:R-:W-:Y:S02]  /*3130*/  @!P6 IMAD.IADD R84, R84, 0x1, -R3 ;  /* 0x000000015454e824 */ /* 0x000fe400078e0a03 */
[C---:B------:R-:W-:Y:S02]  /*3140*/  IMAD R88, R3.reuse, R47, R88 ;  /* 0x0000002f03587224 */ /* 0x040fe400078e0258 */
[C---:B------:R-:W-:Y:S01]  /*3150*/  IMAD R90, R3.reuse, R49, R90 ;  /* 0x00000031035a7224 */ /* 0x040fe200078e025a */
[C---:B------:R-:W-:Y:S01]  /*3160*/  ISETP.GT.U32.AND P6, PT, R3.reuse, R84, PT ;  /* 0x000000540300720c */ /* 0x040fe20003fc4070 */
[----:B------:R-:W-:-:S02]  /*3170*/  IMAD R92, R3, R51, R92 ;  /* 0x00000033035c7224 */ /* 0x000fc400078e025c */
[----:B------:R-:W-:Y:S01]  /*3180*/  @!P0 IMAD.MOV R68, RZ, RZ, -R68 ;  /* 0x000000ffff448224 */ /* 0x000fe200078e0a44 */
[----:B------:R-:W-:Y:S01]  /*3190*/  ISETP.GT.U32.AND P0, PT, R3, R80, PT ;  /* 0x000000500300720c */ /* 0x000fe20003f04070 */
[----:B------:R-:W-:-:S04]  /*31a0*/  IMAD.HI.U32 R53, R5, R94, RZ ;  /* 0x0000005e05357227 */ /* 0x000fc800078e00ff */
[----:B------:R-:W-:-:S04]  /*31b0*/  IMAD.HI.U32 R5, R5, R96, RZ ;  /* 0x0000006005057227 */ /* 0x000fc800078e00ff */
[----:B------:R-:W-:Y:S01]  /*31c0*/  @!P5 IMAD.MOV R72, RZ, RZ, -R72 ;  /* 0x000000ffff48d224 */ /* 0x000fe200078e0a48 */
[C---:B------:R-:W-:Y:S01]  /*31d0*/  ISETP.GT.U32.AND P5, PT, R3.reuse, R86, PT ;  /* 0x000000560300720c */ /* 0x040fe20003fa4070 */
[--C-:B------:R-:W-:Y:S01]  /*31e0*/  @!P2 IMAD.IADD R74, R74, 0x1, -R3.reuse ;  /* 0x000000014a4aa824 */ /* 0x100fe200078e0a03 */
[C---:B------:R-:W-:Y:S01]  /*31f0*/  ISETP.GT.U32.AND P2, PT, R3.reuse, R88, PT ;  /* 0x000000580300720c */ /* 0x040fe20003f44070 */
[--C-:B------:R-:W-:Y:S01]  /*3200*/  @!P1 IMAD.IADD R76, R76, 0x1, -R3.reuse ;  /* 0x000000014c4c9824 */ /* 0x100fe200078e0a03 */
[C---:B------:R-:W-:Y:S01]  /*3210*/  ISETP.GT.U32.AND P1, PT, R3.reuse, R90, PT ;  /* 0x0000005a0300720c */ /* 0x040fe20003f24070 */
[----:B------:R-:W-:Y:S01]  /*3220*/  @!P4 IMAD.IADD R78, R78, 0x1, -R3 ;  /* 0x000000014e4ec824 */ /* 0x000fe200078e0a03 */
[----:B------:R-:W-:Y:S01]  /*3230*/  ISETP.GT.U32.AND P4, PT, R3, R92, PT ;  /* 0x0000005c0300720c */ /* 0x000fe20003f84070 */
[----:B------:R-:W-:Y:S02]  /*3240*/  IMAD.MOV R53, RZ, RZ, -R53 ;  /* 0x000000ffff357224 */ /* 0x000fe400078e0a35 */
[----:B------:R-:W-:-:S02]  /*3250*/  IMAD.MOV R5, RZ, RZ, -R5 ;  /* 0x000000ffff057224 */ /* 0x000fc400078e0a05 */
[C---:B------:R-:W-:Y:S02]  /*3260*/  IMAD R94, R3.reuse, R53, R94 ;  /* 0x00000035035e7224 */ /* 0x040fe400078e025e */
[C---:B------:R-:W-:Y:S01]  /*3270*/  IMAD R96, R3.reuse, R5, R96 ;  /* 0x0000000503607224 */ /* 0x040fe200078e0260 */
[----:B------:R-:W-:Y:S01]  /*3280*/  SHF.R.S32.HI R5, RZ, 0x1f, R208 ;  /* 0x0000001fff057819 */ /* 0x000fe200000114d0 */
[--C-:B------:R-:W-:Y:S01]  /*3290*/  @!P0 IMAD.IADD R80, R80, 0x1, -R3.reuse ;  /* 0x0000000150508824 */ /* 0x100fe200078e0a03 */
[C---:B------:R-:W-:Y:S01]  /*32a0*/  ISETP.GT.U32.AND P0, PT, R3.reuse, R94, PT ;  /* 0x0000005e0300720c */ /* 0x040fe20003f04070 */
[--C-:B------:R-:W-:Y:S01]  /*32b0*/  @!P6 IMAD.IADD R84, R84, 0x1, -R3.reuse ;  /* 0x000000015454e824 */ /* 0x100fe200078e0a03 */
[----:B------:R-:W-:Y:S01]  /*32c0*/  ISETP.GT.U32.AND P6, PT, R3, R96, PT ;  /* 0x000000600300720c */ /* 0x000fe20003fc4070 */
[--C-:B------:R-:W-:Y:S01]  /*32d0*/  @!P3 IMAD.IADD R82, R82, 0x1, -R3.reuse ;  /* 0x000000015252b824 */ /* 0x100fe200078e0a03 */
[----:B------:R-:W-:Y:S01]  /*32e0*/  ISETP.GE.AND P3, PT, R55, RZ, PT ;  /* 0x000000ff3700720c */ /* 0x000fe20003f66270 */
        /* <DEDUP_REMOVED lines=11> */
[----:B------:R-:W-:Y:S01]  /*33a0*/  LEA.HI R208, R5, R208, RZ, 0x6 ;  /* 0x000000d005d07211 */ /* 0x000fe200078f30ff */
[----:B------:R-:W-:Y:S01]  /*33b0*/  @!P3 IMAD.MOV R74, RZ, RZ, -R74 ;  /* 0x000000ffff4ab224 */ /* 0x000fe200078e0a4a */
[C---:B------:R-:W-:Y:S01]  /*33c0*/  ISETP.GT.U32.AND P3, PT, R3.reuse, R86, PT ;  /* 0x000000560300720c */ /* 0x040fe20003f64070 */
        /* <DEDUP_REMOVED lines=8> */
[----:B------:R-:W0:Y:S01]  /*3450*/  LDC R5, c[0x0][0x240] ;  /* 0x00009000ff057b82 */ /* 0x000e220000000800 */
[----:B------:R-:W-:Y:S01]  /*3460*/  ISETP.GT.U32.AND P4, PT, R3, R96, PT ;  /* 0x000000600300720c */ /* 0x000fe20003f84070 */
[----:B------:R-:W-:Y:S01]  /*3470*/  @!P0 IMAD.MOV R84, RZ, RZ, -R84 ;  /* 0x000000ffff548224 */ /* 0x000fe200078e0a54 */
        /* <DEDUP_REMOVED lines=11> */
[----:B------:R-:W-:Y:S01]  /*3530*/  @!P4 IMAD.IADD R96, R96, 0x1, -R3 ;  /* 0x000000016060c824 */ /* 0x000fe200078e0a03 */
[----:B------:R-:W-:Y:S01]  /*3540*/  ISETP.NE.AND P4, PT, R45, RZ, PT ;  /* 0x000000ff2d00720c */ /* 0x000fe20003f85270 */
[----:B------:R-:W-:Y:S01]  /*3550*/  IMAD R51, R2, UR8, RZ ;  /* 0x0000000802337c24 */ /* 0x000fe2000f8e02ff */
[----:B------:R-:W-:Y:S01]  /*3560*/  LOP3.LUT R3, RZ, R45, RZ, 0x33, !PT ;  /* 0x0000002dff037212 */ /* 0x000fe200078e33ff */
[----:B------:R-:W-:Y:S01]  /*3570*/  @!P3 IMAD.MOV R86, RZ, RZ, -R86 ;  /* 0x000000ffff56b224 */ /* 0x000fe200078e0a56 */
[----:B------:R-:W-:Y:S01]  /*3580*/  SHF.R.S32.HI R208, RZ, 0x6, R208 ;  /* 0x00000006ffd07819 */ /* 0x000fe200000114d0 */
[----:B------:R-:W-:Y:S01]  /*3590*/  @!P5 IMAD.MOV R88, RZ, RZ, -R88 ;  /* 0x000000ffff58d224 */ /* 0x000fe200078e0a58 */
[C---:B------:R-:W-:Y:S01]  /*35a0*/  SEL R4, R3.reuse, R48, !P4 ;  /* 0x0000003003047207 */ /* 0x040fe20006000000 */
[----:B------:R-:W-:Y:S01]  /*35b0*/  @!P2 IMAD.MOV R90, RZ, RZ, -R90 ;  /* 0x000000ffff5aa224 */ /* 0x000fe200078e0a5a */
[----:B------:R-:W1:Y:S01]  /*35c0*/  LDC.64 R48, c[0x0][0x218] ;  /* 0x00008600ff307b82 */ /* 0x000e620000000a00 */
[C---:B------:R-:W-:Y:S01]  /*35d0*/  SEL R8, R3.reuse, R8, !P4 ;  /* 0x0000000803087207 */ /* 0x040fe20006000000 */
[----:B------:R-:W-:Y:S01]  /*35e0*/  @!P1 IMAD.MOV R92, RZ, RZ, -R92 ;  /* 0x000000ffff5c9224 */ /* 0x000fe200078e0a5c */
[C---:B------:R-:W-:Y:S01]  /*35f0*/  SEL R9, R3.reuse, R9, !P4 ;  /* 0x0000000903097207 */ /* 0x040fe20006000000 */
[----:B------:R-:W-:Y:S01]  /*3600*/  @!P6 IMAD.MOV R94, RZ, RZ, -R94 ;  /* 0x000000ffff5ee224 */ /* 0x000fe200078e0a5e */
[C---:B------:R-:W-:Y:S01]  /*3610*/  SEL R6, R3.reuse, R6, !P4 ;  /* 0x0000000603067207 */ /* 0x040fe20006000000 */
[----:B------:R-:W-:Y:S01]  /*3620*/  @!P0 IMAD.MOV R96, RZ, RZ, -R96 ;  /* 0x000000ffff608224 */ /* 0x000fe200078e0a60 */
[C---:B------:R-:W-:Y:S01]  /*3630*/  SEL R7, R3.reuse, R7, !P4 ;  /* 0x0000000703077207 */ /* 0x040fe20006000000 */
[----:B0-----:R-:W-:Y:S01]  /*3640*/  IMAD R8, R8, R5, RZ ;  /* 0x0000000508087224 */ /* 0x001fe200078e02ff */
[----:B------:R-:W-:Y:S01]  /*3650*/  SEL R11, R3, R11, !P4 ;  /* 0x0000000b030b7207 */ /* 0x000fe20006000000 */
[-C--:B------:R-:W-:Y:S01]  /*3660*/  IMAD R9, R9, R5.reuse, RZ ;  /* 0x0000000509097224 */ /* 0x080fe200078e02ff */
[C---:B------:R-:W-:Y:S01]  /*3670*/  SEL R10, R3.reuse, R10, !P4 ;  /* 0x0000000a030a7207 */ /* 0x040fe20006000000 */
[-C--:B------:R-:W-:Y:S01]  /*3680*/  IMAD R6, R6, R5.reuse, RZ ;  /* 0x0000000506067224 */ /* 0x080fe200078e02ff */
[----:B------:R-:W-:Y:S01]  /*3690*/  SEL R12, R3, R12, !P4 ;  /* 0x0000000c030c7207 */ /* 0x000fe20006000000 */
[----:B------:R-:W-:Y:S01]  /*36a0*/  IMAD R7, R7, R5, RZ ;  /* 0x0000000507077224 */ /* 0x000fe200078e02ff */
[----:B------:R-:W-:Y:S01]  /*36b0*/  SEL R13, R3, R13, !P4 ;  /* 0x0000000d030d7207 */ /* 0x000fe20006000000 */
[-C--:B------:R-:W-:Y:S01]  /*36c0*/  IMAD R11, R11, R5.reuse, RZ ;  /* 0x000000050b0b7224 */ /* 0x080fe200078e02ff */
[C---:B------:R-:W-:Y:S01]  /*36d0*/  SEL R14, R3.reuse, R14, !P4 ;  /* 0x0000000e030e7207 */ /* 0x040fe20006000000 */
[----:B------:R-:W-:Y:S01]  /*36e0*/  IMAD R10, R10, R5, RZ ;  /* 0x000000050a0a7224 */ /* 0x000fe200078e02ff */
[C---:B------:R-:W-:Y:S01]  /*36f0*/  SEL R15, R3.reuse, R15, !P4 ;  /* 0x0000000f030f7207 */ /* 0x040fe20006000000 */
[-C--:B------:R-:W-:Y:S01]  /*3700*/  IMAD R12, R12, R5.reuse, RZ ;  /* 0x000000050c0c7224 */ /* 0x080fe200078e02ff */
[----:B------:R-:W-:Y:S01]  /*3710*/  SEL R16, R3, R16, !P4 ;  /* 0x0000001003107207 */ /* 0x000fe20006000000 */
[----:B------:R-:W-:Y:S01]  /*3720*/  IMAD R13, R13, R5, RZ ;  /* 0x000000050d0d7224 */ /* 0x000fe200078e02ff */
        /* <DEDUP_REMOVED lines=26> */
[C---:B------:R-:W-:Y:S01]  /*38d0*/  SEL R30, R3.reuse, R30, !P4 ;  /* 0x0000001e031e7207 */ /* 0x040fe20006000000 */
[----:B------:R-:W-:Y:S01]  /*38e0*/  IMAD R63, R28, R5, RZ ;  /* 0x000000051c3f7224 */ /* 0x000fe200078e02ff */
[----:B------:R-:W-:Y:S01]  /*38f0*/  SEL R31, R3, R31, !P4 ;  /* 0x0000001f031f7207 */ /* 0x000fe20006000000 */
        /* <DEDUP_REMOVED lines=22> */
[-C--:B------:R-:W-:Y:S01]  /*3a60*/  IMAD R135, R38, R5.reuse, RZ ;  /* 0x0000000526877224 */ /* 0x080fe200078e02ff */
[----:B------:R-:W-:Y:S01]  /*3a70*/  SEL R44, R3, R44, !P4 ;  /* 0x0000002c032c7207 */ /* 0x000fe20006000000 */
[----:B------:R-:W-:Y:S01]  /*3a80*/  IMAD R137, R41, R5, RZ ;  /* 0x0000000529897224 */ /* 0x000fe200078e02ff */
[C---:B------:R-:W-:Y:S01]  /*3a90*/  SEL R43, R3.reuse, R43, !P4 ;  /* 0x0000002b032b7207 */ /* 0x040fe20006000000 */
[-C--:B------:R-:W-:Y:S01]  /*3aa0*/  IMAD R139, R42, R5.reuse, RZ ;  /* 0x000000052a8b7224 */ /* 0x080fe200078e02ff */
[C---:B------:R-:W-:Y:S01]  /*3ab0*/  SEL R46, R3.reuse, R46, !P4 ;  /* 0x0000002e032e7207 */ /* 0x040fe20006000000 */
[-C--:B------:R-:W-:Y:S01]  /*3ac0*/  IMAD R141, R44, R5.reuse, RZ ;  /* 0x000000052c8d7224 */ /* 0x080fe200078e02ff */
[----:B------:R-:W-:Y:S01]  /*3ad0*/  SEL R52, R3, R52, !P4 ;  /* 0x0000003403347207 */ /* 0x000fe20006000000 */
[-C--:B------:R-:W-:Y:S01]  /*3ae0*/  IMAD R143, R43, R5.reuse, RZ ;  /* 0x000000052b8f7224 */ /* 0x080fe200078e02ff */
[C---:B------:R-:W-:Y:S01]  /*3af0*/  SEL R54, R3.reuse, R54, !P4 ;  /* 0x0000003603367207 */ /* 0x040fe20006000000 */
[-C--:B------:R-:W-:Y:S01]  /*3b00*/  IMAD R145, R46, R5.reuse, RZ ;  /* 0x000000052e917224 */ /* 0x080fe200078e02ff */
[----:B------:R-:W-:Y:S01]  /*3b10*/  SEL R56, R3, R56, !P4 ;  /* 0x0000003803387207 */ /* 0x000fe20006000000 */
[-C--:B------:R-:W-:Y:S01]  /*3b20*/  IMAD R133, R39, R5.reuse, RZ ;  /* 0x0000000527857224 */ /* 0x080fe200078e02ff */
[C---:B------:R-:W-:Y:S01]  /*3b30*/  SEL R58, R3.reuse, R58, !P4 ;  /* 0x0000003a033a7207 */ /* 0x040fe20006000000 */
        /* <DEDUP_REMOVED lines=37> */
[----:B------:R-:W-:Y:S01]  /*3d90*/  SEL R3, R3, R96, !P4 ;  /* 0x0000006003037207 */ /* 0x000fe20006000000 */
[-C--:B------:R-:W-:Y:S01]  /*3da0*/  IMAD R88, R88, R5.reuse, RZ ;  /* 0x0000000558587224 */ /* 0x080fe200078e02ff */
[-C--:B-1----:R-:W-:Y:S01]  /*3db0*/  LEA R122, P2, R8, R48.reuse, 0x1 ;  /* 0x00000030087a7211 */ /* 0x082fe200078408ff */
[-C--:B------:R-:W-:Y:S01]  /*3dc0*/  IMAD R90, R90, R5.reuse, RZ ;  /* 0x000000055a5a7224 */ /* 0x080fe200078e02ff */
[-C--:B------:R-:W-:Y:S01]  /*3dd0*/  LEA R120, P3, R9, R48.reuse, 0x1 ;  /* 0x0000003009787211 */ /* 0x080fe200078608ff */
[-C--:B------:R-:W-:Y:S01]  /*3de0*/  IMAD R92, R92, R5.reuse, RZ ;  /* 0x000000055c5c7224 */ /* 0x080fe200078e02ff */
[-C--:B------:R-:W-:Y:S01]  /*3df0*/  LEA R118, P4, R6, R48.reuse, 0x1 ;  /* 0x0000003006767211 */ /* 0x080fe200078808ff */
[-C--:B------:R-:W-:Y:S01]  /*3e00*/  IMAD R94, R94, R5.reuse, RZ ;  /* 0x000000055e5e7224 */ /* 0x080fe200078e02ff */
[-C--:B------:R-:W-:Y:S01]  /*3e10*/  LEA R116, P5, R7, R48.reuse, 0x1 ;  /* 0x0000003007747211 */ /* 0x080fe200078a08ff */
[----:B------:R-:W-:Y:S01]  /*3e20*/  IMAD R195, R3, R5, RZ ;  /* 0x0000000503c37224 */ /* 0x000fe200078e02ff */
[----:B------:R-:W-:-:S02]  /*3e30*/  LEA R112, P1, R11, R48, 0x1 ;  /* 0x000000300b707211 */ /* 0x000fc400078208ff */
[-C--:B------:R-:W-:Y:S02]  /*3e40*/  LEA.HI.X.SX32 R123, R8, R49.reuse, 0x1, P2 ;  /* 0x00000031087b7211 */ /* 0x080fe400010f0eff */
[-C--:B------:R-:W-:Y:S02]  /*3e50*/  LEA.HI.X.SX32 R121, R9, R49.reuse, 0x1, P3 ;  /* 0x0000003109797211 */ /* 0x080fe400018f0eff */
[-C--:B------:R-:W-:Y:S02]  /*3e60*/  LEA.HI.X.SX32 R119, R6, R49.reuse, 0x1, P4 ;  /* 0x0000003106777211 */ /* 0x080fe400020f0eff */
[----:B------:R-:W-:Y:S02]  /*3e70*/  LEA.HI.X.SX32 R117, R7, R49, 0x1, P5 ;  /* 0x0000003107757211 */ /* 0x000fe400028f0eff */
[-C--:B------:R-:W-:Y:S02]  /*3e80*/  LEA R114, P6, R10, R48.reuse, 0x1 ;  /* 0x000000300a727211 */ /* 0x080fe400078c08ff */
[----:B------:R-:W-:-:S02]  /*3e90*/  LEA R46, P2, R12, R48, 0x1 ;  /* 0x000000300c2e7211 */ /* 0x000fc400078408ff */
[-C--:B------:R-:W-:Y:S02]  /*3ea0*/  LEA R44, P3, R13, R48.reuse, 0x1 ;  /* 0x000000300d2c7211 */ /* 0x080fe400078608ff */
[-C--:B------:R-:W-:Y:S02]  /*3eb0*/  LEA R42, P4, R14, R48.reuse, 0x1 ;  /* 0x000000300e2a7211 */ /* 0x080fe400078808ff */
[-C--:B------:R-:W-:Y:S02]  /*3ec0*/  LEA R40, P5, R15, R48.reuse, 0x1 ;  /* 0x000000300f287211 */ /* 0x080fe400078a08ff */
[-C--:B------:R-:W-:Y:S02]  /*3ed0*/  LEA.HI.X.SX32 R113, R11, R49.reuse, 0x1, P1 ;  /* 0x000000310b717211 */ /* 0x080fe400008f0eff */
[----:B------:R-:W-:Y:S02]  /*3ee0*/  LEA.HI.X.SX32 R115, R10, R49, 0x1, P6 ;  /* 0x000000310a737211 */ /* 0x000fe400030f0eff */
        /* <DEDUP_REMOVED lines=21> */
[----:B------:R-:W-:Y:S02]  /*4040*/  LEA R16, P5, R61, R48, 0x1 ;  /* 0x000000303d107211 */ /* 0x000fe400078a08ff */
[-C--:B------:R-:W-:Y:S02]  /*4050*/  LEA.HI.X.SX32 R25, R23, R49.reuse, 0x1, P1 ;  /* 0x0000003117197211 */ /* 0x080fe400008f0eff */
[-C--:B------:R-:W-:Y:S02]  /*4060*/  LEA.HI.X.SX32 R27, R53, R49.reuse, 0x1, P6 ;  /* 0x00000031351b7211 */ /* 0x080fe400030f0eff */
[----:B------:R-:W-:-:S02]  /*4070*/  LEA.HI.X.SX32 R23, R55, R49, 0x1, P2 ;  /* 0x0000003137177211 */ /* 0x000fc400010f0eff */
[-C--:B------:R-:W-:Y:S02]  /*4080*/  LEA.HI.X.SX32 R21, R57, R49.reuse, 0x1, P3 ;  /* 0x0000003139157211 */ /* 0x080fe400018f0eff */
[-C--:B------:R-:W-:Y:S02]  /*4090*/  LEA.HI.X.SX32 R19, R59, R49.reuse, 0x1, P4 ;  /* 0x000000313b137211 */ /* 0x080fe400020f0eff */
[----:B------:R-:W-:Y:S02]  /*40a0*/  LEA.HI.X.SX32 R17, R61, R49, 0x1, P5 ;  /* 0x000000313d117211 */ /* 0x000fe400028f0eff */
[-C--:B------:R-:W-:Y:S02]  /*40b0*/  LEA R14, P6, R63, R48.reuse, 0x1 ;  /* 0x000000303f0e7211 */ /* 0x080fe400078c08ff */
[-C--:B------:R-:W-:Y:S02]  /*40c0*/  LEA R12, P1, R65, R48.reuse, 0x1 ;  /* 0x00000030410c7211 */ /* 0x080fe400078208ff */
[----:B------:R-:W-:-:S02]  /*40d0*/  LEA R10, P2, R67, R48, 0x1 ;  /* 0x00000030430a7211 */ /* 0x000fc400078408ff */
[-C--:B------:R-:W-:Y:S02]  /*40e0*/  LEA R8, P3, R69, R48.reuse, 0x1 ;  /* 0x0000003045087211 */ /* 0x080fe400078608ff */
[-C--:B------:R-:W-:Y:S02]  /*40f0*/  LEA R6, P4, R71, R48.reuse, 0x1 ;  /* 0x0000003047067211 */ /* 0x080fe400078808ff */
[----:B------:R-:W-:Y:S02]  /*4100*/  LEA R4, P5, R73, R48, 0x1 ;  /* 0x0000003049047211 */ /* 0x000fe400078a08ff */
[----:B------:R-:W-:Y:S02]  /*4110*/  LEA R212, P0, R51, UR10, 0x1 ;  /* 0x0000000a33d47c11 */ /* 0x000fe4000f8008ff */
[-C--:B------:R-:W-:Y:S02]  /*4120*/  LEA.HI.X.SX32 R15, R63, R49.reuse, 0x1, P6 ;  /* 0x000000313f0f7211 */ /* 0x080fe400030f0eff */
[----:B------:R-:W-:-:S02]  /*4130*/  LEA.HI.X.SX32 R13, R65, R49, 0x1, P1 ;  /* 0x00000031410d7211 */ /* 0x000fc400008f0eff */
        /* <DEDUP_REMOVED lines=9> */
[----:B------:R-:W-:Y:S02]  /*41d0*/  LEA R134, P5, R133, R48, 0x1 ;  /* 0x0000003085867211 */ /* 0x000fe400078a08ff */
[----:B------:R-:W-:Y:S02]  /*41e0*/  LEA.HI.X.SX32 R213, R51, UR11, 0x1, P0 ;  /* 0x0000000b33d57c11 */ /* 0x000fe400080f0eff */
[----:B------:R-:W0:Y:S01]  /*41f0*/  LDC R51, c[0x0][0x23c] ;  /* 0x00008f00ff337b82 */ /* 0x000e220000000800 */
[----:B------:R-:W-:-:S02]  /*4200*/  LEA.HI.X.SX32 R3, R75, R49, 0x1, P6 ;  /* 0x000000314b037211 */ /* 0x000fc400030f0eff */
[-C--:B------:R-:W-:Y:S02]  /*4210*/  LEA.HI.X.SX32 R125, R125, R49.reuse, 0x1, P1 ;  /* 0x000000317d7d7211 */ /* 0x080fe400008f0eff */
[-C--:B------:R-:W-:Y:S02]  /*4220*/  LEA.HI.X.SX32 R127, R127, R49.reuse, 0x1, P2 ;  /* 0x000000317f7f7211 */ /* 0x080fe400010f0eff */
[-C--:B------:R-:W-:Y:S02]  /*4230*/  LEA.HI.X.SX32 R129, R129, R49.reuse, 0x1, P3 ;  /* 0x0000003181817211 */ /* 0x080fe400018f0eff */
[-C--:B------:R-:W-:Y:S02]  /*4240*/  LEA.HI.X.SX32 R131, R131, R49.reuse, 0x1, P4 ;  /* 0x0000003183837211 */ /* 0x080fe400020f0eff */
[----:B------:R-:W-:Y:S02]  /*4250*/  LEA.HI.X.SX32 R133, R133, R49, 0x1, P5 ;  /* 0x0000003185857211 */ /* 0x000fe400028f0eff */
[----:B------:R-:W-:-:S02]  /*4260*/  LEA R136, P6, R135, R48, 0x1 ;  /* 0x0000003087887211 */ /* 0x000fc400078c08ff */
[-C--:B------:R-:W-:Y:S02]  /*4270*/  LEA R138, P1, R137, R48.reuse, 0x1 ;  /* 0x00000030898a7211 */ /* 0x080fe400078208ff */
[-C--:B------:R-:W-:Y:S02]  /*4280*/  LEA R140, P2, R139, R48.reuse, 0x1 ;  /* 0x000000308b8c7211 */ /* 0x080fe400078408ff */
[-C--:B------:R-:W-:Y:S02]  /*4290*/  LEA R142, P3, R141, R48.reuse, 0x1 ;  /* 0x000000308d8e7211 */ /* 0x080fe400078608ff */
[-C--:B------:R-:W-:Y:S02]  /*42a0*/  LEA R144, P4, R143, R48.reuse, 0x1 ;  /* 0x000000308f907211 */ /* 0x080fe400078808ff */
[----:B------:R-:W-:Y:S01]  /*42b0*/  LEA R146, P5, R145, R48, 0x1 ;  /* 0x0000003091927211 */ /* 0x000fe200078a08ff */
[----:B0-----:R-:W-:Y:S01]  /*42c0*/  IMAD R50, R50, R51, RZ ;  /* 0x0000003332327224 */ /* 0x001fe200078e02ff */
[-C--:B------:R-:W-:Y:S01]  /*42d0*/  LEA.HI.X.SX32 R135, R135, R49.reuse, 0x1, P6 ;  /* 0x0000003187877211 */ /* 0x080fe200030f0eff */
[----:B------:R-:W-:Y:S01]  /*42e0*/  IMAD.SHL.U32 R198, R51, 0x40, RZ ;  /* 0x0000004033c67824 */ /* 0x000fe200078e00ff */
[-C--:B------:R-:W-:Y:S01]  /*42f0*/  LEA.HI.X.SX32 R137, R137, R49.reuse, 0x1, P1 ;  /* 0x0000003189897211 */ /* 0x080fe200008f0eff */
[----:B------:R-:W-:Y:S01]  /*4300*/  IMAD.SHL.U32 R185, R50, 0x2, RZ ;  /* 0x0000000232b97824 */ /* 0x000fe200078e00ff */
        /* <DEDUP_REMOVED lines=14> */
[----:B------:R-:W-:Y:S02]  /*43f0*/  CS2R R56, SRZ ;  /* 0x0000000000387805 */ /* 0x000fe4000001ff00 */
[-C--:B------:R-:W-:Y:S02]  /*4400*/  LEA.HI.X.SX32 R155, R58, R49.reuse, 0x1, P4 ;  /* 0x000000313a9b7211 */ /* 0x080fe400020f0eff */
[----:B------:R-:W-:Y:S02]  /*4410*/  CS2R R58, SRZ ;  /* 0x00000000003a7805 */ /* 0x000fe4000001ff00 */
[----:B------:R-:W-:Y:S02]  /*4420*/  LEA.HI.X.SX32 R157, R60, R49, 0x1, P5 ;  /* 0x000000313c9d7211 */ /* 0x000fe400028f0eff */
[----:B------:R-:W-:-:S02]  /*4430*/  CS2R R60, SRZ ;  /* 0x00000000003c7805 */ /* 0x000fc4000001ff00 */
[-C--:B------:R-:W-:Y:S02]  /*4440*/  LEA R160, P6, R62, R48.reuse, 0x1 ;  /* 0x000000303ea07211 */ /* 0x080fe400078c08ff */
[-C--:B------:R-:W-:Y:S02]  /*4450*/  LEA R162, P1, R64, R48.reuse, 0x1 ;  /* 0x0000003040a27211 */ /* 0x080fe400078208ff */
[-C--:B------:R-:W-:Y:S02]  /*4460*/  LEA R164, P2, R66, R48.reuse, 0x1 ;  /* 0x0000003042a47211 */ /* 0x080fe400078408ff */
[-C--:B------:R-:W-:Y:S02]  /*4470*/  LEA R166, P3, R68, R48.reuse, 0x1 ;  /* 0x0000003044a67211 */ /* 0x080fe400078608ff */
[-C--:B------:R-:W-:Y:S02]  /*4480*/  LEA R168, P4, R70, R48.reuse, 0x1 ;  /* 0x0000003046a87211 */ /* 0x080fe400078808ff */
[----:B------:R-:W-:-:S02]  /*4490*/  LEA R170, P5, R72, R48, 0x1 ;  /* 0x0000003048aa7211 */ /* 0x000fc400078a08ff */
[-C--:B------:R-:W-:Y:S02]  /*44a0*/  LEA.HI.X.SX32 R159, R62, R49.reuse, 0x1, P6 ;  /* 0x000000313e9f7211 */ /* 0x080fe400030f0eff */
[----:B------:R-:W-:Y:S02]  /*44b0*/  CS2R R62, SRZ ;  /* 0x00000000003e7805 */ /* 0x000fe4000001ff00 */
[-C--:B------:R-:W-:Y:S02]  /*44c0*/  LEA.HI.X.SX32 R161, R64, R49.reuse, 0x1, P1 ;  /* 0x0000003140a17211 */ /* 0x080fe400008f0eff */
[----:B------:R-:W-:Y:S02]  /*44d0*/  CS2R R64, SRZ ;  /* 0x0000000000407805 */ /* 0x000fe4000001ff00 */
[----:B------:R-:W-:Y:S02]  /*44e0*/  LEA.HI.X.SX32 R163, R66, R49, 0x1, P2 ;  /* 0x0000003142a37211 */ /* 0x000fe400010f0eff */
[----:B------:R-:W-:-:S02]  /*44f0*/  CS2R R66, SRZ ;  /* 0x0000000000427805 */ /* 0x000fc4000001ff00 */
        /* <DEDUP_REMOVED lines=15> */
[-C--:B------:R-:W-:Y:S02]  /*45f0*/  LEA.HI.X.SX32 R175, R78, R49.reuse, 0x1, P2 ;  /* 0x000000314eaf7211 */ /* 0x080fe400010f0eff */
[----:B------:R-:W-:Y:S02]  /*4600*/  LEA.HI.X.SX32 R177, R80, R49, 0x1, P3 ;  /* 0x0000003150b17211 */ /* 0x000fe400018f0eff */
[----:B------:R-:W-:-:S02]  /*4610*/  CS2R R80, SRZ ;  /* 0x0000000000507805 */ /* 0x000fc4000001ff00 */
[-C--:B------:R-:W-:Y:S02]  /*4620*/  LEA.HI.X.SX32 R179, R82, R49.reuse, 0x1, P4 ;  /* 0x0000003152b37211 */ /* 0x080fe400020f0eff */
[----:B------:R-:W-:Y:S02]  /*4630*/  CS2R R82, SRZ ;  /* 0x0000000000527805 */ /* 0x000fe4000001ff00 */
        /* <DEDUP_REMOVED lines=8> */
[----:B------:R-:W-:Y:S02]  /*46c0*/  LEA.HI.X.SX32 R187, R88, R49, 0x1, P1 ;  /* 0x0000003158bb7211 */ /* 0x000fe400008f0eff */
[----:B------:R-:W-:-:S02]  /*46d0*/  CS2R R88, SRZ ;  /* 0x0000000000587805 */ /* 0x000fc4000001ff00 */
[-C--:B------:R-:W-:Y:S02]  /*46e0*/  LEA.HI.X.SX32 R189, R90, R49.reuse, 0x1, P2 ;  /* 0x000000315abd7211 */ /* 0x080fe400010f0eff */
[----:B------:R-:W-:Y:S02]  /*46f0*/  CS2R R90, SRZ ;  /* 0x00000000005a7805 */ /* 0x000fe4000001ff00 */
[-C--:B------:R-:W-:Y:S02]  /*4700*/  LEA.HI.X.SX32 R191, R92, R49.reuse, 0x1, P3 ;  /* 0x000000315cbf7211 */ /* 0x080fe400018f0eff */
[-C--:B------:R-:W-:Y:S02]  /*4710*/  LEA.HI.X.SX32 R193, R94, R49.reuse, 0x1, P4 ;  /* 0x000000315ec17211 */ /* 0x080fe400020f0eff */
[----:B------:R-:W-:Y:S02]  /*4720*/  LEA.HI.X.SX32 R195, R195, R49, 0x1, P5 ;  /* 0x00000031c3c37211 */ /* 0x000fe400028f0eff */
[----:B------:R-:W-:-:S04]  /*4730*/  SHF.R.S32.HI R49, RZ, 0x1f, R50 ;  /* 0x0000001fff317819 */ /* 0x000fc80000011432 */
[----:B------:R-:W-:-:S07]  /*4740*/  SHF.L.U64.HI R196, R50, 0x1, R49 ;  /* 0x0000000132c47819 */ /* 0x000fce0000010231 */
.L_x_2:
[----:B------:R-:W0:Y:S01]  /*4750*/  S2R R108, SR_TID.X ;  /* 0x00000000006c7919 */ /* 0x000e220000002100 */
[----:B------:R-:W-:Y:S01]  /*4760*/  PRMT R249, RZ, 0x7610, R249 ;  /* 0x00007610fff97816 */ /* 0x000fe200000000f9 */
[----:B------:R-:W-:-:S04]  /*4770*/  IMAD.WIDE R50, R207, 0x2, R212 ;  /* 0x00000002cf327825 */ /* 0x000fc800078e02d4 */
[----:B------:R-:W-:Y:S01]  /*4780*/  IMAD.WIDE R86, R201, 0x2, R212 ;  /* 0x00000002c9567825 */ /* 0x000fe200078e02d4 */
[----:B0-----:R-:W-:Y:S02]  /*4790*/  SHF.R.U32.HI R52, RZ, 0x5, R108 ;  /* 0x00000005ff347819 */ /* 0x001fe4000001166c */
[----:B------:R-:W-:Y:S02]  /*47a0*/  LOP3.LUT R48, R108, 0x3f, RZ, 0xc0, !PT ;  /* 0x0000003f6c307812 */ /* 0x000fe400078ec0ff */
[----:B------:R-:W-:Y:S02]  /*47b0*/  SGXT.U32 R52, R52, 0x3 ;  /* 0x000000033434781a */ /* 0x000fe40000000000 */
[----:B------:R-:W-:Y:S02]  /*47c0*/  ISETP.GE.AND P0, PT, R48, UR5, PT ;  /* 0x0000000530007c0c */ /* 0x000fe4000bf06270 */
[C---:B------:R-:W-:Y:S02]  /*47d0*/  LOP3.LUT R48, R52.reuse, 0x8, RZ, 0xfc, !PT ;  /* 0x0000000834307812 */ /* 0x040fe400078efcff */
[----:B------:R-:W-:-:S02]  /*47e0*/  ISETP.GE.AND P1, PT, R52, UR5, PT ;  /* 0x0000000534007c0c */ /* 0x000fc4000bf26270 */
[----:B------:R-:W-:Y:S02]  /*47f0*/  ISETP.GE.AND P4, PT, R48, UR5, PT ;  /* 0x0000000530007c0c */ /* 0x000fe4000bf86270 */
[C---:B------:R-:W-:Y:S02]  /*4800*/  LOP3.LUT R48, R52.reuse, 0x10, RZ, 0xfc, !PT ;  /* 0x0000001034307812 */ /* 0x040fe400078efcff */
[----:B------:R-:W-:Y:S02]  /*4810*/  LOP3.LUT R53, R52, 0x20, RZ, 0xfc, !PT ;  /* 0x0000002034357812 */ /* 0x000fe400078efcff */
[----:B------:R-:W-:Y:S02]  /*4820*/  ISETP.GE.AND P5, PT, R48, UR5, PT ;  /* 0x0000000530007c0c */ /* 0x000fe4000bfa6270 */
[----:B------:R-:W-:Y:S02]  /*4830*/  ISETP.GE.AND P2, PT, R53, UR5, PT ;  /* 0x0000000535007c0c */ /* 0x000fe4000bf46270 */
[----:B------:R-:W-:Y:S01]  /*4840*/  PRMT R53, RZ, 0x7610, R53 ;  /* 0x00007610ff357816 */ /* 0x000fe20000000035 */
[----:B------:R0:W2:Y:S01]  /*4850*/  @!P1 LDG.E.U16 R249, desc[UR6][R50.64] ;  /* 0x0000000632f99981 */ /* 0x0000a2000c1e1500 */
[----:B------:R-:W-:-:S02]  /*4860*/  LOP3.LUT R49, R52, 0x18, RZ, 0xfc, !PT ;  /* 0x0000001834317812 */ /* 0x000fc400078efcff */
[C---:B------:R-:W-:Y:S02]  /*4870*/  LOP3.LUT R54, R52.reuse, 0x28, RZ, 0xfc, !PT ;  /* 0x0000002834367812 */ /* 0x040fe400078efcff */
[C---:B------:R-:W-:Y:S02]  /*4880*/  LOP3.LUT R55, R52.reuse, 0x30, RZ, 0xfc, !PT ;  /* 0x0000003034377812 */ /* 0x040fe400078efcff */
[----:B------:R-:W-:Y:S01]  /*4890*/  LOP3.LUT R52, R52, 0x38, RZ, 0xfc, !PT ;  /* 0x0000003834347812 */ /* 0x000fe200078efcff */
[----:B------:R-:W3:Y:S01]  /*48a0*/  @!P5 LDG.E.U16 R53, desc[UR6][R86.64] ;  /* 0x000000065635d981 */ /* 0x000ee2000c1e1500 */
[----:B------:R-:W-:Y:S01]  /*48b0*/  ISETP.GE.AND P3, PT, R49, UR5, PT ;  /* 0x0000000531007c0c */ /* 0x000fe2000bf66270 */
[----:B------:R-:W-:Y:S01]  /*48c0*/  IMAD.WIDE R48, R200, 0x2, R212 ;  /* 0x00000002c8307825 */ /* 0x000fe200078e02d4 */
[----:B------:R-:W-:Y:S02]  /*48d0*/  PRMT R248, RZ, 0x7610, R248 ;  /* 0x00007610fff87816 */ /* 0x000fe400000000f8 */
[----:B------:R-:W-:-:S02]  /*48e0*/  ISETP.GE.AND P1, PT, R54, UR5, PT ;  /* 0x0000000536007c0c */ /* 0x000fc4000bf26270 */
[----:B------:R-:W-:Y:S01]  /*48f0*/  ISETP.GE.AND P5, PT, R52, UR5, PT ;  /* 0x0000000534007c0c */ /* 0x000fe2000bfa6270 */
[----:B------:R-:W-:Y:S01]  /*4900*/  IMAD.WIDE R78, R203, 0x2, R212 ;  /* 0x00000002cb4e7825 */ /* 0x000fe200078e02d4 */
[----:B------:R-:W-:Y:S01]  /*4910*/  PRMT R52, RZ, 0x7610, R52 ;  /* 0x00007610ff347816 */ /* 0x000fe20000000034 */
[----:B------:R1:W4:Y:S01]  /*4920*/  @!P4 LDG.E.U16 R248, desc[UR6][R48.64] ;  /* 0x0000000630f8c981 */ /* 0x000322000c1e1500 */
[----:B0-----:R-:W-:Y:S01]  /*4930*/  PRMT R50, RZ, 0x7610, R50 ;  /* 0x00007610ff327816 */ /* 0x001fe20000000032 */
[----:B------:R-:W-:-:S03]  /*4940*/  IMAD.WIDE R84, R204, 0x2, R212 ;  /* 0x00000002cc547825 */ /* 0x000fc600078e02d4 */
[----:B------:R-:W5:Y:S01]  /*4950*/  @!P2 LDG.E.U16 R52, desc[UR6][R78.64] ;  /* 0x000000064e34a981 */ /* 0x000f62000c1e1500 */
[----:B------:R-:W-:Y:S01]  /*4960*/  ISETP.GE.AND P4, PT, R55, UR5, PT ;  /* 0x0000000537007c0c */ /* 0x000fe2000bf86270 */
[----:B------:R-:W-:Y:S01]  /*4970*/  IMAD.WIDE R76, R202, 0x2, R212 ;  /* 0x00000002ca4c7825 */ /* 0x000fe200078e02d4 */
[----:B------:R-:W-:Y:S01]  /*4980*/  PRMT R51, RZ, 0x7610, R51 ;  /* 0x00007610ff337816 */ /* 0x000fe20000000033 */
[----:B------:R0:W3:Y:S01]  /*4990*/  @!P1 LDG.E.U16 R50, desc[UR6][R84.64] ;  /* 0x0000000654329981 */ /* 0x0000e2000c1e1500 */
[----:B------:R-:W-:Y:S01]  /*49a0*/  PRMT R252, RZ, 0x7610, R252 ;  /* 0x00007610fffc7816 */ /* 0x000fe200000000fc */
[----:B------:R-:W-:-:S03]  /*49b0*/  IMAD.WIDE R92, R205, 0x2, R212 ;  /* 0x00000002cd5c7825 */ /* 0x000fc600078e02d4 */
[----:B------:R0:W3:Y:S05]  /*49c0*/  @!P3 LDG.E.U16 R51, desc[UR6][R76.64] ;  /* 0x000000064c33b981 */ /* 0x0000ea000c1e1500 */
[----:B------:R-:W3:Y:S01]  /*49d0*/  @!P4 LDG.E.U16 R252, desc[UR6][R92.64] ;  /* 0x000000065cfcc981 */ /* 0x000ee2000c1e1500 */
[----:B------:R-:W-:Y:S01]  /*49e0*/  PRMT R54, RZ, 0x7610, R54 ;  /* 0x00007610ff367816 */ /* 0x000fe20000000036 */
[----:B------:R-:W-:-:S05]  /*49f0*/  IMAD.WIDE R94, R206, 0x2, R212 ;  /* 0x00000002ce5e7825 */ /* 0x000fca00078e02d4 */
[----:B------:R0:W3:Y:S01]  /*4a00*/  @!P5 LDG.E.U16 R54, desc[UR6][R94.64] ;  /* 0x000000065e36d981 */ /* 0x0000e2000c1e1500 */
[-C--:B------:R-:W-:Y:S02]  /*4a10*/  IADD3 RZ, P3, R2, R185.reuse, RZ ;  /* 0x000000b902ff7210 */ /* 0x080fe40007f7e0ff */
[-C--:B------:R-:W-:Y:S01]  /*4a20*/  IADD3 RZ, P1, R6, R185.reuse, RZ ;  /* 0x000000b906ff7210 */ /* 0x080fe20007f3e0ff */
[----:B-1----:R-:W-:Y:S01]  /*4a30*/  IMAD.IADD R48, R2, 0x1, R185 ;  /* 0x0000000102307824 */ /* 0x002fe200078e02b9 */
[-C--:B------:R-:W-:Y:S01]  /*4a40*/  IADD3 RZ, P2, R4, R185.reuse, RZ ;  /* 0x000000b904ff7210 */ /* 0x080fe20007f5e0ff */
[--C-:B------:R-:W-:Y:S01]  /*4a50*/  IMAD.X R49, R3, 0x1, R196.reuse, P3 ;  /* 0x0000000103317824 */ /* 0x100fe200018e06c4 */
[----:B------:R-:W-:Y:S01]  /*4a60*/  PRMT R55, RZ, 0x7610, R55 ;  /* 0x00007610ff377816 */ /* 0x000fe20000000037 */
[----:B------:R-:W-:Y:S01]  /*4a70*/  BAR.SYNC.DEFER_BLOCKING 0x0 ;  /* 0x0000000000007b1d */ /* 0x000fe20000010000 */
[----:B0-----:R-:W-:Y:S01]  /*4a80*/  IMAD.X R85, R7, 0x1, R196, P1 ;  /* 0x0000000107557824 */ /* 0x001fe200008e06c4 */
[----:B------:R-:W-:-:S02]  /*4a90*/  IADD3 RZ, P3, R8, R185, RZ ;  /* 0x000000b908ff7210 */ /* 0x000fc40007f7e0ff */
[-C--:B------:R-:W-:Y:S01]  /*4aa0*/  IADD3 RZ, P1, R12, R185.reuse, RZ ;  /* 0x000000b90cff7210 */ /* 0x080fe20007f3e0ff */
[----:B------:R-:W-:Y:S01]  /*4ab0*/  IMAD.IADD R84, R6, 0x1, R185 ;  /* 0x0000000106547824 */ /* 0x000fe200078e02b9 */
[----:B------:R-:W-:Y:S01]  /*4ac0*/  PRMT R77, RZ, 0x7610, R77 ;  /* 0x00007610ff4d7816 */ /* 0x000fe2000000004d */
[----:B------:R-:W-:Y:S01]  /*4ad0*/  IMAD.X R87, R5, 0x1, R196, P2 ;  /* 0x0000000105577824 */ /* 0x000fe200010e06c4 */
[----:B------:R-:W-:Y:S01]  /*4ae0*/  PRMT R78, RZ, 0x7610, R78 ;  /* 0x00007610ff4e7816 */ /* 0x000fe2000000004e */
[--C-:B------:R-:W-:Y:S01]  /*4af0*/  IMAD.IADD R94, R8, 0x1, R185.reuse ;  /* 0x00000001085e7824 */ /* 0x100fe200078e02b9 */
[-C--:B------:R-:W-:Y:S01]  /*4b00*/  IADD3 RZ, P2, R10, R185.reuse, RZ ;  /* 0x000000b90aff7210 */ /* 0x080fe20007f5e0ff */
[----:B------:R-:W-:Y:S01]  /*4b10*/  IMAD.X R95, R9, 0x1, R196, P3 ;  /* 0x00000001095f7824 */ /* 0x000fe200018e06c4 */
[-C--:B------:R-:W-:Y:S01]  /*4b20*/  IADD3 RZ, P3, R14, R185.reuse, RZ ;  /* 0x000000b90eff7210 */ /* 0x080fe20007f7e0ff */
[--C-:B------:R-:W-:Y:S01]  /*4b30*/  IMAD.IADD R86, R4, 0x1, R185.reuse ;  /* 0x0000000104567824 */ /* 0x100fe200078e02b9 */
[----:B------:R-:W-:Y:S01]  /*4b40*/  PRMT R76, RZ, 0x7610, R76 ;  /* 0x00007610ff4c7816 */ /* 0x000fe2000000004c */
[----:B------:R-:W-:Y:S01]  /*4b50*/  IMAD.IADD R92, R10, 0x1, R185 ;  /* 0x000000010a5c7824 */ /* 0x000fe200078e02b9 */
[----:B------:R-:W-:Y:S01]  /*4b60*/  PRMT R79, RZ, 0x7610, R79 ;  /* 0x00007610ff4f7816 */ /* 0x000fe2000000004f */
[----:B------:R-:W-:Y:S01]  /*4b70*/  IMAD.X R93, R11, 0x1, R196, P2 ;  /* 0x000000010b5d7824 */ /* 0x000fe200010e06c4 */
[----:B------:R-:W-:Y:S01]  /*4b80*/  IADD3 RZ, P2, R16, R185, RZ ;  /* 0x000000b910ff7210 */ /* 0x000fe20007f5e0ff */
[----:B------:R0:W3:Y:S01]  /*4b90*/  @!P0 LDG.E.U16 R55, desc[UR6][R48.64] ;  /* 0x0000000630378981 */ /* 0x0000e2000c1e1500 */
[----:B------:R-:W-:-:S03]  /*4ba0*/  IMAD.IADD R98, R14, 0x1, R185 ;  /* 0x000000010e627824 */ /* 0x000fc600078e02b9 */
[----:B------:R1:W3:Y:S01]  /*4bb0*/  @!P0 LDG.E.U16 R77, desc[UR6][R84.64] ;  /* 0x00000006544d8981 */ /* 0x0002e2000c1e1500 */
[----:B------:R-:W-:-:S03]  /*4bc0*/  IMAD.X R99, R15, 0x1, R196, P3 ;  /* 0x000000010f637824 */ /* 0x000fc600018e06c4 */
[----:B------:R1:W3:Y:S01]  /*4bd0*/  @!P0 LDG.E.U16 R78, desc[UR6][R94.64] ;  /* 0x000000065e4e8981 */ /* 0x0002e2000c1e1500 */
[----:B0-----:R-:W-:Y:S01]  /*4be0*/  IMAD.X R49, R13, 0x1, R196, P1 ;  /* 0x000000010d317824 */ /* 0x001fe200008e06c4 */
[-C--:B------:R-:W-:Y:S01]  /*4bf0*/  IADD3 RZ, P1, R18, R185.reuse, RZ ;  /* 0x000000b912ff7210 */ /* 0x080fe20007f3e0ff */
[----:B------:R-:W-:Y:S01]  /*4c00*/  IMAD.IADD R48, R12, 0x1, R185 ;  /* 0x000000010c307824 */ /* 0x000fe200078e02b9 */
[----:B------:R0:W3:Y:S01]  /*4c10*/  @!P0 LDG.E.U16 R76, desc[UR6][R86.64] ;  /* 0x00000006564c8981 */ /* 0x0000e2000c1e1500 */
[----:B-1----:R-:W-:Y:S02]  /*4c20*/  PRMT R84, RZ, 0x7610, R84 ;  /* 0x00007610ff547816 */ /* 0x002fe40000000054 */
[----:B------:R-:W-:Y:S01]  /*4c30*/  PRMT R85, RZ, 0x7610, R85 ;  /* 0x00007610ff557816 */ /* 0x000fe20000000055 */
[----:B------:R1:W3:Y:S01]  /*4c40*/  @!P0 LDG.E.U16 R79, desc[UR6][R92.64] ;  /* 0x000000065c4f8981 */ /* 0x0002e2000c1e1500 */
[----:B------:R-:W-:Y:S02]  /*4c50*/  IADD3.X R95, R19, R196, RZ, P1, !PT ;  /* 0x000000c4135f7210 */ /* 0x000fe40000ffe4ff */
[-C--:B------:R-:W-:Y:S01]  /*4c60*/  IADD3 RZ, P3, R20, R185.reuse, RZ ;  /* 0x000000b914ff7210 */ /* 0x080fe20007f7e0ff */
[----:B------:R-:W-:Y:S01]  /*4c70*/  IMAD.IADD R94, R18, 0x1, R185 ;  /* 0x00000001125e7824 */ /* 0x000fe200078e02b9 */
[-C--:B------:R-:W-:Y:S01]  /*4c80*/  IADD3 RZ, P1, R24, R185.reuse, RZ ;  /* 0x000000b918ff7210 */ /* 0x080fe20007f3e0ff */
[----:B------:R1:W3:Y:S01]  /*4c90*/  @!P0 LDG.E.U16 R84, desc[UR6][R48.64] ;  /* 0x0000000630548981 */ /* 0x0002e2000c1e1500 */
[----:B0-----:R-:W-:Y:S01]  /*4ca0*/  PRMT R87, RZ, 0x7610, R87 ;  /* 0x00007610ff577816 */ /* 0x001fe20000000057 */
[----:B------:R-:W-:Y:S01]  /*4cb0*/  IMAD.X R97, R17, 0x1, R196, P2 ;  /* 0x0000000111617824 */ /* 0x000fe200010e06c4 */
[----:B------:R-:W-:Y:S01]  /*4cc0*/  IADD3 RZ, P2, R22, R185, RZ ;  /* 0x000000b916ff7210 */ /* 0x000fe20007f5e0ff */
[----:B------:R0:W3:Y:S01]  /*4cd0*/  @!P0 LDG.E.U16 R85, desc[UR6][R98.64] ;  /* 0x0000000662558981 */ /* 0x0000e2000c1e1500 */
[----:B-1----:R-:W-:Y:S01]  /*4ce0*/  PRMT R92, RZ, 0x7610, R92 ;  /* 0x00007610ff5c7816 */ /* 0x002fe2000000005c */
[--C-:B------:R-:W-:Y:S01]  /*4cf0*/  IMAD.IADD R96, R16, 0x1, R185.reuse ;  /* 0x0000000110607824 */ /* 0x100fe200078e02b9 */
[----:B------:R-:W-:Y:S01]  /*4d00*/  PRMT R86, RZ, 0x7610, R86 ;  /* 0x00007610ff567816 */ /* 0x000fe20000000056 */
[----:B------:R1:W3:Y:S01]  /*4d10*/  @!P0 LDG.E.U16 R87, desc[UR6][R94.64] ;  /* 0x000000065e578981 */ /* 0x0002e2000c1e1500 */
[----:B------:R-:W-:-:S02]  /*4d20*/  IMAD.IADD R48, R20, 0x1, R185 ;  /* 0x0000000114307824 */ /* 0x000fc400078e02b9 */
[--C-:B------:R-:W-:Y:S01]  /*4d30*/  IMAD.X R49, R21, 0x1, R196.reuse, P3 ;  /* 0x0000000115317824 */ /* 0x100fe200018e06c4 */
[-C--:B------:R-:W-:Y:S01]  /*4d40*/  IADD3 RZ, P3, R26, R185.reuse, RZ ;  /* 0x000000b91aff7210 */ /* 0x080fe20007f7e0ff */
[--C-:B0-----:R-:W-:Y:S01]  /*4d50*/  IMAD.X R99, R25, 0x1, R196.reuse, P1 ;  /* 0x0000000119637824 */ /* 0x101fe200008e06c4 */
[-C--:B------:R-:W-:Y:S01]  /*4d60*/  IADD3 RZ, P1, R30, R185.reuse, RZ ;  /* 0x000000b91eff7210 */ /* 0x080fe20007f3e0ff */
[----:B------:R-:W-:Y:S01]  /*4d70*/  IMAD.IADD R98, R24, 0x1, R185 ;  /* 0x0000000118627824 */ /* 0x000fe200078e02b9 */
[----:B------:R-:W-:Y:S01]  /*4d80*/  PRMT R93, RZ, 0x7610, R93 ;  /* 0x00007610ff5d7816 */ /* 0x000fe2000000005d */
[----:B------:R-:W-:Y:S01]  /*4d90*/  IMAD.X R111, R23, 0x1, R196, P2 ;  /* 0x00000001176f7824 */ /* 0x000fe200010e06c4 */
[----:B-1----:R-:W-:Y:S01]  /*4da0*/  PRMT R94, RZ, 0x7610, R94 ;  /* 0x00007610ff5e7816 */ /* 0x002fe2000000005e */
[----:B------:R0:W3:Y:S01]  /*4db0*/  @!P0 LDG.E.U16 R92, desc[UR6][R48.64] ;  /* 0x00000006305c8981 */ /* 0x0000e2000c1e1500 */
[--C-:B------:R-:W-:Y:S01]  /*4dc0*/  IMAD.IADD R110, R22, 0x1, R185.reuse ;  /* 0x00000001166e7824 */ /* 0x100fe200078e02b9 */
[-C--:B------:R-:W-:Y:S01]  /*4dd0*/  IADD3 RZ, P2, R28, R185.reuse, RZ ;  /* 0x000000b91cff7210 */ /* 0x080fe20007f5e0ff */
[----:B------:R-:W-:Y:S01]  /*4de0*/  IMAD.X R103, R27, 0x1, R196, P3 ;  /* 0x000000011b677824 */ /* 0x000fe200018e06c4 */
[----:B------:R-:W-:Y:S01]  /*4df0*/  IADD3 RZ, P3, R32, R185, RZ ;  /* 0x000000b920ff7210 */ /* 0x000fe20007f7e0ff */
[----:B------:R1:W3:Y:S01]  /*4e00*/  @!P0 LDG.E.U16 R86, desc[UR6][R96.64] ;  /* 0x0000000660568981 */ /* 0x0002e2000c1e1500 */
[----:B------:R-:W-:-:S03]  /*4e10*/  IMAD.IADD R100, R28, 0x1, R185 ;  /* 0x000000011c647824 */ /* 0x000fc600078e02b9 */
[----:B------:R1:W3:Y:S01]  /*4e20*/  @!P0 LDG.E.U16 R94, desc[UR6][R98.64] ;  /* 0x00000006625e8981 */ /* 0x0002e2000c1e1500 */
[--C-:B0-----:R-:W-:Y:S01]  /*4e30*/  IMAD.X R49, R31, 0x1, R196.reuse, P1 ;  /* 0x000000011f317824 */ /* 0x101fe200008e06c4 */
[-C--:B------:R-:W-:Y:S01]  /*4e40*/  IADD3 RZ, P1, R36, R185.reuse, RZ ;  /* 0x000000b924ff7210 */ /* 0x080fe20007f3e0ff */
[----:B------:R-:W-:Y:S01]  /*4e50*/  IMAD.X R101, R29, 0x1, R196, P2 ;  /* 0x000000011d657824 */ /* 0x000fe200010e06c4 */
[----:B------:R0:W3:Y:S01]  /*4e60*/  @!P0 LDG.E.U16 R93, desc[UR6][R110.64] ;  /* 0x000000066e5d8981 */ /* 0x0000e2000c1e1500 */
[----:B-1----:R-:W-:Y:S01]  /*4e70*/  PRMT R96, RZ, 0x7610, R96 ;  /* 0x00007610ff607816 */ /* 0x002fe20000000060 */
[----:B------:R-:W-:Y:S01]  /*4e80*/  IMAD.IADD R48, R30, 0x1, R185 ;  /* 0x000000011e307824 */ /* 0x000fe200078e02b9 */
[----:B------:R-:W-:Y:S01]  /*4e90*/  PRMT R97, RZ, 0x7610, R97 ;  /* 0x00007610ff617816 */ /* 0x000fe20000000061 */
[----:B------:R-:W-:Y:S01]  /*4ea0*/  IMAD.IADD R210, R32, 0x1, R185 ;  /* 0x0000000120d27824 */ /* 0x000fe200078e02b9 */
[----:B------:R-:W-:Y:S01]  /*4eb0*/  PRMT R98, RZ, 0x7610, R98 ;  /* 0x00007610ff627816 */ /* 0x000fe20000000062 */
[--C-:B------:R-:W-:Y:S01]  /*4ec0*/  IMAD.X R211, R33, 0x1, R196.reuse, P3 ;  /* 0x0000000121d37824 */ /* 0x100fe200018e06c4 */
[-C--:B------:R-:W-:Y:S01]  /*4ed0*/  IADD3 RZ, P2, R34, R185.reuse, RZ ;  /* 0x000000b922ff7210 */ /* 0x080fe20007f5e0ff */
[----:B------:R1:W3:Y:S01]  /*4ee0*/  @!P0 LDG.E.U16 R96, desc[UR6][R100.64] ;  /* 0x0000000664608981 */ /* 0x0002e2000c1e1500 */
[----:B0-----:R-:W-:Y:S01]  /*4ef0*/  IMAD.X R111, R37, 0x1, R196, P1 ;  /* 0x00000001256f7824 */ /* 0x001fe200008e06c4 */
[----:B------:R-:W-:-:S02]  /*4f00*/  IADD3 RZ, P3, R38, R185, RZ ;  /* 0x000000b926ff7210 */ /* 0x000fc40007f7e0ff */
[-C--:B------:R-:W-:Y:S01]  /*4f10*/  IADD3 RZ, P1, R42, R185.reuse, RZ ;  /* 0x000000b92aff7210 */ /* 0x080fe20007f3e0ff */
[----:B------:R-:W-:Y:S01]  /*4f20*/  IMAD.IADD R102, R26, 0x1, R185 ;  /* 0x000000011a667824 */ /* 0x000fe200078e02b9 */
[----:B------:R-:W-:Y:S01]  /*4f30*/  PRMT R95, RZ, 0x7610, R95 ;  /* 0x00007610ff5f7816 */ /* 0x000fe2000000005f */
[----:B------:R0:W3:Y:S01]  /*4f40*/  @!P0 LDG.E.U16 R97, desc[UR6][R48.64] ;  /* 0x0000000630618981 */ /* 0x0000e2000c1e1500 */
[----:B------:R-:W-:Y:S01]  /*4f50*/  IMAD.X R215, R35, 0x1, R196, P2 ;  /* 0x0000000123d77824 */ /* 0x000fe200010e06c4 */
[----:B-1----:R-:W-:Y:S02]  /*4f60*/  PRMT R101, RZ, 0x7610, R101 ;  /* 0x00007610ff657816 */ /* 0x002fe40000000065 */
[----:B------:R1:W3:Y:S01]  /*4f70*/  @!P0 LDG.E.U16 R98, desc[UR6][R210.64] ;  /* 0x00000006d2628981 */ /* 0x0002e2000c1e1500 */
[C---:B------:R-:W-:Y:S01]  /*4f80*/  IADD3 RZ, P2, R40.reuse, R185, RZ ;  /* 0x000000b928ff7210 */ /* 0x040fe20007f5e0ff */
[--C-:B------:R-:W-:Y:S02]  /*4f90*/  IMAD.IADD R218, R40, 0x1, R185.reuse ;  /* 0x0000000128da7824 */ /* 0x100fe400078e02b9 */
[----:B------:R1:W3:Y:S01]  /*4fa0*/  @!P0 LDG.E.U16 R95, desc[UR6][R102.64] ;  /* 0x00000006665f8981 */ /* 0x0002e2000c1e1500 */
[----:B0-----:R-:W-:-:S02]  /*4fb0*/  IMAD.IADD R48, R38, 0x1, R185 ;  /* 0x0000000126307824 */ /* 0x001fc400078e02b9 */
[--C-:B------:R-:W-:Y:S02]  /*4fc0*/  IMAD.X R49, R39, 0x1, R196.reuse, P3 ;  /* 0x0000000127317824 */ /* 0x100fe400018e06c4 */
[--C-:B-1----:R-:W-:Y:S01]  /*4fd0*/  IMAD.X R211, R43, 0x1, R196.reuse, P1 ;  /* 0x000000012bd37824 */ /* 0x102fe200008e06c4 */
[-C--:B------:R-:W-:Y:S01]  /*4fe0*/  IADD3 RZ, P1, R112, R185.reuse, RZ ;  /* 0x000000b970ff7210 */ /* 0x080fe20007f3e0ff */
[----:B------:R-:W-:Y:S01]  /*4ff0*/  IMAD.X R219, R41, 0x1, R196, P2 ;  /* 0x0000000129db7824 */ /* 0x000fe200010e06c4 */
[----:B------:R0:W3:Y:S01]  /*5000*/  @!P0 LDG.E.U16 R101, desc[UR6][R48.64] ;  /* 0x0000000630658981 */ /* 0x0000e2000c1e1500 */
[----:B------:R-:W-:Y:S01]  /*5010*/  PRMT R102, RZ, 0x7610, R102 ;  /* 0x00007610ff667816 */ /* 0x000fe20000000066 */
[----:B------:R-:W-:Y:S01]  /*5020*/  IMAD.IADD R214, R34, 0x1, R185 ;  /* 0x0000000122d67824 */ /* 0x000fe200078e02b9 */
[----:B------:R-:W-:Y:S02]  /*5030*/  PRMT R99, RZ, 0x7610, R99 ;  /* 0x00007610ff637816 */ /* 0x000fe40000000063 */
[-C--:B------:R-:W-:Y:S01]  /*5040*/  IADD3 RZ, P2, R46, R185.reuse, RZ ;  /* 0x000000b92eff7210 */ /* 0x080fe20007f5e0ff */
[----:B------:R-:W-:Y:S01]  /*5050*/  IMAD.IADD R210, R42, 0x1, R185 ;  /* 0x000000012ad27824 */ /* 0x000fe200078e02b9 */
[----:B------:R-:W-:Y:S01]  /*5060*/  PRMT R103, RZ, 0x7610, R103 ;  /* 0x00007610ff677816 */ /* 0x000fe20000000067 */
[----:B------:R1:W3:Y:S01]  /*5070*/  @!P0 LDG.E.U16 R102, desc[UR6][R218.64] ;  /* 0x00000006da668981 */ /* 0x0002e2000c1e1500 */
[----:B0-----:R-:W-:Y:S01]  /*5080*/  IMAD.X R49, R113, 0x1, R196, P1 ;  /* 0x0000000171317824 */ /* 0x001fe200008e06c4 */
[----:B------:R-:W-:-:S02]  /*5090*/  IADD3 RZ, P1, R118, R185, RZ ;  /* 0x000000b976ff7210 */ /* 0x000fc40007f3e0ff */
[----:B------:R0:W3:Y:S01]  /*50a0*/  @!P0 LDG.E.U16 R99, desc[UR6][R214.64] ;  /* 0x00000006d6638981 */ /* 0x0000e2000c1e1500 */
[----:B------:R-:W-:Y:S01]  /*50b0*/  PRMT R100, RZ, 0x7610, R100 ;  /* 0x00007610ff647816 */ /* 0x000fe20000000064 */
[--C-:B------:R-:W-:Y:S02]  /*50c0*/  IMAD.IADD R110, R36, 0x1, R185.reuse ;  /* 0x00000001246e7824 */ /* 0x100fe400078e02b9 */
[----:B------:R0:W3:Y:S01]  /*50d0*/  @!P0 LDG.E.U16 R103, desc[UR6][R210.64] ;  /* 0x00000006d2678981 */ /* 0x0000e2000c1e1500 */
[--C-:B-1----:R-:W-:Y:S01]  /*50e0*/  IMAD.X R219, R119, 0x1, R196.reuse, P1 ;  /* 0x0000000177db7824 */ /* 0x102fe200008e06c4 */
[-C--:B------:R-:W-:Y:S02]  /*50f0*/  IADD3 RZ, P1, R122, R185.reuse, RZ ;  /* 0x000000b97aff7210 */ /* 0x080fe40007f3e0ff */
[----:B------:R1:W3:Y:S01]  /*5100*/  @!P0 LDG.E.U16 R100, desc[UR6][R110.64] ;  /* 0x000000066e648981 */ /* 0x0002e2000c1e1500 */
[--C-:B0-----:R-:W-:Y:S01]  /*5110*/  IMAD.X R215, R47, 0x1, R196.reuse, P2 ;  /* 0x000000012fd77824 */ /* 0x101fe200010e06c4 */
[-C--:B------:R-:W-:Y:S01]  /*5120*/  IADD3 RZ, P2, R116, R185.reuse, RZ ;  /* 0x000000b974ff7210 */ /* 0x080fe20007f5e0ff */
[--C-:B------:R-:W-:Y:S01]  /*5130*/  IMAD.X R221, R123, 0x1, R196.reuse, P1 ;  /* 0x000000017bdd7824 */ /* 0x100fe200008e06c4 */
[-C--:B------:R-:W-:Y:S01]  /*5140*/  IADD3 RZ, P3, R44, R185.reuse, RZ ;  /* 0x000000b92cff7210 */ /* 0x080fe20007f7e0ff */
[----:B------:R-:W-:Y:S01]  /*5150*/  IMAD.IADD R224, R116, 0x1, R185 ;  /* 0x0000000174e07824 */ /* 0x000fe200078e02b9 */
[----:B------:R-:W-:Y:S01]  /*5160*/  PRMT R211, RZ, 0x7610, R211 ;  /* 0x00007610ffd37816 */ /* 0x000fe200000000d3 */
[----:B------:R-:W-:Y:S01]  /*5170*/  IMAD.X R225, R117, 0x1, R196, P2 ;  /* 0x0000000175e17824 */ /* 0x000fe200010e06c4 */
[----:B------:R-:W-:Y:S01]  /*5180*/  IADD3 R232, P1, R190, R185, RZ ;  /* 0x000000b9bee87210 */ /* 0x000fe20007f3e0ff */
[----:B------:R-:W-:Y:S01]  /*5190*/  IMAD.IADD R48, R112, 0x1, R185 ;  /* 0x0000000170307824 */ /* 0x000fe200078e02b9 */
[----:B-1----:R-:W-:-:S02]  /*51a0*/  PRMT R111, RZ, 0x7610, R111 ;  /* 0x00007610ff6f7816 */ /* 0x002fc4000000006f */
[----:B------:R-:W-:Y:S01]  /*51b0*/  IADD3 RZ, P2, R120, R185, RZ ;  /* 0x000000b978ff7210 */ /* 0x000fe20007f5e0ff */
[----:B------:R-:W-:Y:S01]  /*51c0*/  IMAD.IADD R216, R44, 0x1, R185 ;  /* 0x000000012cd87824 */ /* 0x000fe200078e02b9 */
[----:B------:R-:W-:Y:S01]  /*51d0*/  PRMT R109, RZ, 0x7610, R109 ;  /* 0x00007610ff6d7816 */ /* 0x000fe2000000006d */
[--C-:B------:R-:W-:Y:S01]  /*51e0*/  IMAD.X R217, R45, 0x1, R196.reuse, P3 ;  /* 0x000000012dd97824 */ /* 0x100fe200018e06c4 */
[----:B------:R0:W3:Y:S01]  /*51f0*/  @!P0 LDG.E.U16 R211, desc[UR6][R224.64] ;  /* 0x00000006e0d38981 */ /* 0x0000e2000c1e1500 */
[--C-:B------:R-:W-:Y:S02]  /*5200*/  IMAD.X R233, R191, 0x1, R196.reuse, P1 ;  /* 0x00000001bfe97824 */ /* 0x100fe400008e06c4 */
[----:B------:R-:W-:Y:S01]  /*5210*/  IMAD.X R223, R121, 0x1, R196, P2 ;  /* 0x0000000179df7824 */ /* 0x000fe200010e06c4 */
[----:B------:R1:W3:Y:S01]  /*5220*/  @!P0 LDG.E.U16 R111, desc[UR6][R48.64] ;  /* 0x00000006306f8981 */ /* 0x0002e2000c1e1500 */
[----:B------:R-:W-:Y:S01]  /*5230*/  PRMT R110, RZ, 0x7610, R110 ;  /* 0x00007610ff6e7816 */ /* 0x000fe2000000006e */
[----:B------:R-:W-:-:S02]  /*5240*/  IMAD.IADD R214, R46, 0x1, R185 ;  /* 0x000000012ed67824 */ /* 0x000fc400078e02b9 */
[----:B------:R1:W3:Y:S01]  /*5250*/  @!P0 LDG.E.U16 R109, desc[UR6][R216.64] ;  /* 0x00000006d86d8981 */ /* 0x0002e2000c1e1500 */
[----:B0-----:R-:W-:-:S03]  /*5260*/  IADD3 R224, P1, R182, R185, RZ ;  /* 0x000000b9b6e07210 */ /* 0x001fc60007f3e0ff */
[----:B------:R0:W3:Y:S01]  /*5270*/  @!P0 LDG.E.U16 R110, desc[UR6][R214.64] ;  /* 0x00000006d66e8981 */ /* 0x0000e2000c1e1500 */
[-C--:B-1----:R-:W-:Y:S01]  /*5280*/  IADD3 R48, P2, R194, R185.reuse, RZ ;  /* 0x000000b9c2307210 */ /* 0x082fe20007f5e0ff */
[--C-:B------:R-:W-:Y:S01]  /*5290*/  IMAD.X R225, R181, 0x1, R196.reuse, P1 ;  /* 0x00000001b5e17824 */ /* 0x100fe200008e06c4 */
[-C--:B------:R-:W-:Y:S02]  /*52a0*/  IADD3 R228, P1, R178, R185.reuse, RZ ;  /* 0x000000b9b2e47210 */ /* 0x080fe40007f3e0ff */
[----:B------:R-:W-:Y:S01]  /*52b0*/  PRMT R217, RZ, 0x7610, R217 ;  /* 0x00007610ffd97816 */ /* 0x000fe200000000d9 */
[----:B------:R-:W-:Y:S02]  /*52c0*/  IMAD.X R49, R195, 0x1, R196, P2 ;  /* 0x00000001c3317824 */ /* 0x000fe400010e06c4 */
[----:B------:R-:W-:Y:S01]  /*52d0*/  IMAD.IADD R218, R118, 0x1, R185 ;  /* 0x0000000176da7824 */ /* 0x000fe200078e02b9 */
[----:B0-----:R-:W-:Y:S01]  /*52e0*/  PRMT R214, RZ, 0x7610, R214 ;  /* 0x00007610ffd67816 */ /* 0x001fe200000000d6 */
[----:B------:R-:W-:Y:S01]  /*52f0*/  IMAD.X R229, R177, 0x1, R196, P1 ;  /* 0x00000001b1e57824 */ /* 0x000fe200008e06c4 */
[----:B------:R0:W3:Y:S01]  /*5300*/  @!P0 LDG.E.U16 R217, desc[UR6][R48.64] ;  /* 0x0000000630d98981 */ /* 0x0000e2000c1e1500 */
[----:B------:R-:W-:-:S02]  /*5310*/  IADD3 RZ, P3, R114, R185, RZ ;  /* 0x000000b972ff7210 */ /* 0x000fc40007f7e0ff */
[-C--:B------:R-:W-:Y:S01]  /*5320*/  IADD3 R230, P2, R186, R185.reuse, RZ ;  /* 0x000000b9bae67210 */ /* 0x080fe20007f5e0ff */
[----:B------:R1:W3:Y:S01]  /*5330*/  @!P0 LDG.E.U16 R214, desc[UR6][R218.64] ;  /* 0x00000006dad68981 */ /* 0x0002e2000c1e1500 */
[----:B------:R-:W-:Y:S02]  /*5340*/  PRMT R209, RZ, 0x7610, R209 ;  /* 0x00007610ffd17816 */ /* 0x000fe400000000d1 */
[-C--:B0-----:R-:W-:Y:S01]  /*5350*/  IADD3 R48, P1, R170, R185.reuse, RZ ;  /* 0x000000b9aa307210 */ /* 0x081fe20007f3e0ff */
[----:B------:R-:W-:Y:S02]  /*5360*/  IMAD.IADD R226, R114, 0x1, R185 ;  /* 0x0000000172e27824 */ /* 0x000fe400078e02b9 */
[--C-:B------:R-:W-:Y:S01]  /*5370*/  IMAD.X R227, R115, 0x1, R196.reuse, P3 ;  /* 0x0000000173e37824 */ /* 0x100fe200018e06c4 */
[----:B-1----:R-:W-:Y:S01]  /*5380*/  PRMT R219, RZ, 0x7610, R219 ;  /* 0x00007610ffdb7816 */ /* 0x002fe200000000db */
[--C-:B------:R-:W-:Y:S01]  /*5390*/  IMAD.X R49, R169, 0x1, R196.reuse, P1 ;  /* 0x00000001a9317824 */ /* 0x100fe200008e06c4 */
[----:B------:R-:W-:Y:S01]  /*53a0*/  IADD3 R238, P1, R166, R185, RZ ;  /* 0x000000b9a6ee7210 */ /* 0x000fe20007f3e0ff */
[----:B------:R-:W-:Y:S01]  /*53b0*/  IMAD.X R231, R187, 0x1, R196, P2 ;  /* 0x00000001bbe77824 */ /* 0x000fe200010e06c4 */
[----:B------:R-:W-:Y:S01]  /*53c0*/  PRMT R216, RZ, 0x7610, R216 ;  /* 0x00007610ffd87816 */ /* 0x000fe200000000d8 */
[----:B------:R-:W-:Y:S01]  /*53d0*/  IMAD.IADD R220, R122, 0x1, R185 ;  /* 0x000000017adc7824 */ /* 0x000fe200078e02b9 */
[----:B------:R-:W-:Y:S01]  /*53e0*/  PRMT R215, RZ, 0x7610, R215 ;  /* 0x00007610ffd77816 */ /* 0x000fe200000000d7 */
[----:B------:R0:W3:Y:S01]  /*53f0*/  @!P0 LDG.E.U16 R209, desc[UR6][R226.64] ;  /* 0x00000006e2d18981 */ /* 0x0000e2000c1e1500 */
[----:B------:R-:W-:-:S02]  /*5400*/  IMAD.IADD R222, R120, 0x1, R185 ;  /* 0x0000000178de7824 */ /* 0x000fc400078e02b9 */
[----:B------:R-:W-:Y:S01]  /*5410*/  IMAD.X R239, R165, 0x1, R196, P1 ;  /* 0x00000001a5ef7824 */ /* 0x000fe200008e06c4 */
[----:B------:R1:W3:Y:S04]  /*5420*/  @!P0 LDG.E.U16 R219, desc[UR6][R230.64] ;  /* 0x00000006e6db8981 */ /* 0x0002e8000c1e1500 */
[----:B------:R1:W3:Y:S01]  /*5430*/  @!P0 LDG.E.U16 R216, desc[UR6][R220.64] ;  /* 0x00000006dcd88981 */ /* 0x0002e2000c1e1500 */
[----:B0-----:R-:W-:-:S03]  /*5440*/  IADD3 R226, P2, R174, R185, RZ ;  /* 0x000000b9aee27210 */ /* 0x001fc60007f5e0ff */
[----:B------:R0:W3:Y:S01]  /*5450*/  @!P0 LDG.E.U16 R215, desc[UR6][R222.64] ;  /* 0x00000006ded78981 */ /* 0x0000e2000c1e1500 */
[----:B-1----:R-:W-:Y:S01]  /*5460*/  IADD3 R230, P1, R158, R185, RZ ;  /* 0x000000b99ee67210 */ /* 0x002fe20007f3e0ff */
[----:B------:R-:W-:Y:S01]  /*5470*/  IMAD.X R227, R173, 0x1, R196, P2 ;  /* 0x00000001ade37824 */ /* 0x000fe200010e06c4 */
[----:B------:R-:W-:-:S03]  /*5480*/  PRMT R220, RZ, 0x7610, R220 ;  /* 0x00007610ffdc7816 */ /* 0x000fc600000000dc */
[--C-:B------:R-:W-:Y:S01]  /*5490*/  IMAD.X R231, R157, 0x1, R196.reuse, P1 ;  /* 0x000000019de77824 */ /* 0x100fe200008e06c4 */
[-C--:B------:R-:W-:Y:S02]  /*54a0*/  IADD3 R234, P2, R162, R185.reuse, RZ ;  /* 0x000000b9a2ea7210 */ /* 0x080fe40007f5e0ff */
[----:B0-----:R-:W-:Y:S02]  /*54b0*/  PRMT R223, RZ, 0x7610, R223 ;  /* 0x00007610ffdf7816 */ /* 0x001fe400000000df */
[----:B------:R-:W-:Y:S01]  /*54c0*/  IADD3 R236, P1, R154, R185, RZ ;  /* 0x000000b99aec7210 */ /* 0x000fe20007f3e0ff */
[----:B------:R0:W3:Y:S01]  /*54d0*/  @!P0 LDG.E.U16 R220, desc[UR6][R224.64] ;  /* 0x00000006e0dc8981 */ /* 0x0000e2000c1e1500 */
[----:B------:R-:W-:-:S03]  /*54e0*/  IMAD.X R235, R161, 0x1, R196, P2 ;  /* 0x00000001a1eb7824 */ /* 0x000fc600010e06c4 */
[----:B------:R1:W3:Y:S01]  /*54f0*/  @!P0 LDG.E.U16 R223, desc[UR6][R48.64] ;  /* 0x0000000630df8981 */ /* 0x0002e2000c1e1500 */
[----:B------:R-:W-:Y:S01]  /*5500*/  IMAD.X R237, R153, 0x1, R196, P1 ;  /* 0x0000000199ed7824 */ /* 0x000fe200008e06c4 */
[----:B0-----:R-:W-:Y:S02]  /*5510*/  PRMT R225, RZ, 0x7610, R225 ;  /* 0x00007610ffe17816 */ /* 0x001fe400000000e1 */
[----:B-1----:R-:W-:Y:S02]  /*5520*/  IADD3 R48, P1, R146, R185, RZ ;  /* 0x000000b992307210 */ /* 0x002fe40007f3e0ff */
[----:B------:R-:W-:Y:S02]  /*5530*/  PRMT R222, RZ, 0x7610, R222 ;  /* 0x00007610ffde7816 */ /* 0x000fe400000000de */
[----:B------:R0:W3:Y:S01]  /*5540*/  @!P0 LDG.E.U16 R225, desc[UR6][R234.64] ;  /* 0x00000006eae18981 */ /* 0x0000e2000c1e1500 */
[----:B------:R-:W-:Y:S02]  /*5550*/  PRMT R224, RZ, 0x7610, R224 ;  /* 0x00007610ffe07816 */ /* 0x000fe400000000e0 */
[----:B------:R-:W-:-:S02]  /*5560*/  IADD3.X R49, R145, R196, RZ, P1, !PT ;  /* 0x000000c491317210 */ /* 0x000fc40000ffe4ff */
[----:B------:R-:W-:Y:S01]  /*5570*/  PRMT R221, RZ, 0x7610, R221 ;  /* 0x00007610ffdd7816 */ /* 0x000fe200000000dd */
[----:B------:R1:W3:Y:S01]  /*5580*/  @!P0 LDG.E.U16 R222, desc[UR6][R226.64] ;  /* 0x00000006e2de8981 */ /* 0x0002e2000c1e1500 */
[----:B0-----:R-:W-:-:S03]  /*5590*/  IADD3 R234, P1, R142, R185, RZ ;  /* 0x000000b98eea7210 */ /* 0x001fc60007f3e0ff */
[----:B------:R0:W3:Y:S02]  /*55a0*/  @!P0 LDG.E.U16 R224, desc[UR6][R238.64] ;  /* 0x00000006eee08981 */ /* 0x0000e4000c1e1500 */
[----:B------:R-:W-:Y:S01]  /*55b0*/  IMAD.X R235, R141, 0x1, R196, P1 ;  /* 0x000000018deb7824 */ /* 0x000fe200008e06c4 */
[----:B-1----:R-:W-:Y:S01]  /*55c0*/  PRMT R227, RZ, 0x7610, R227 ;  /* 0x00007610ffe37816 */ /* 0x002fe200000000e3 */
[----:B------:R1:W3:Y:S01]  /*55d0*/  @!P0 LDG.E.U16 R221, desc[UR6][R228.64] ;  /* 0x00000006e4dd8981 */ /* 0x0002e2000c1e1500 */
[----:B0-----:R-:W-:-:S04]  /*55e0*/  IADD3 R238, P1, R138, R185, RZ ;  /* 0x000000b98aee7210 */ /* 0x001fc80007f3e0ff */
[----:B------:R0:W3:Y:S01]  /*55f0*/  @!P0 LDG.E.U16 R227, desc[UR6][R236.64] ;  /* 0x00000006ece38981 */ /* 0x0000e2000c1e1500 */
[----:B------:R-:W-:Y:S01]  /*5600*/  IMAD.X R239, R137, 0x1, R196, P1 ;  /* 0x0000000189ef7824 */ /* 0x000fe200008e06c4 */
[----:B-1----:R-:W-:Y:S02]  /*5610*/  PRMT R229, RZ, 0x7610, R229 ;  /* 0x00007610ffe57816 */ /* 0x002fe400000000e5 */
[----:B0-----:R-:W-:-:S04]  /*5620*/  IADD3 R236, P1, R134, R185, RZ ;  /* 0x000000b986ec7210 */ /* 0x001fc80007f3e0ff */
[----:B------:R0:W3:Y:S01]  /*5630*/  @!P0 LDG.E.U16 R229, desc[UR6][R48.64] ;  /* 0x0000000630e58981 */ /* 0x0000e2000c1e1500 */
[----:B------:R-:W-:Y:S02]  /*5640*/  PRMT R226, RZ, 0x7610, R226 ;  /* 0x00007610ffe27816 */ /* 0x000fe400000000e2 */
[----:B------:R-:W-:Y:S01]  /*5650*/  PRMT R218, RZ, 0x7610, R218 ;  /* 0x00007610ffda7816 */ /* 0x000fe200000000da */
[----:B------:R-:W-:-:S03]  /*5660*/  IMAD.X R237, R133, 0x1, R196, P1 ;  /* 0x0000000185ed7824 */ /* 0x000fc600008e06c4 */
[----:B------:R1:W3:Y:S01]  /*5670*/  @!P0 LDG.E.U16 R226, desc[UR6][R230.64] ;  /* 0x00000006e6e28981 */ /* 0x0002e2000c1e1500 */
[----:B0-----:R-:W-:-:S03]  /*5680*/  IADD3 R48, P1, R130, R185, RZ ;  /* 0x000000b982307210 */ /* 0x001fc60007f3e0ff */
[----:B------:R0:W3:Y:S02]  /*5690*/  @!P0 LDG.E.U16 R218, desc[UR6][R232.64] ;  /* 0x00000006e8da8981 */ /* 0x0000e4000c1e1500 */
[--C-:B------:R-:W-:Y:S01]  /*56a0*/  IMAD.X R49, R129, 0x1, R196.reuse, P1 ;  /* 0x0000000181317824 */ /* 0x100fe200008e06c4 */
[-C--:B------:R-:W-:Y:S02]  /*56b0*/  IADD3 R242, P1, R126, R185.reuse, RZ ;  /* 0x000000b97ef27210 */ /* 0x080fe40007f3e0ff */
[----:B-1----:R-:W-:Y:S02]  /*56c0*/  PRMT R231, RZ, 0x7610, R231 ;  /* 0x00007610ffe77816 */ /* 0x002fe400000000e7 */
[-C--:B0-----:R-:W-:Y:S01]  /*56d0*/  IADD3 R232, P2, R150, R185.reuse, RZ ;  /* 0x000000b996e87210 */ /* 0x081fe20007f5e0ff */
[----:B------:R-:W-:Y:S01]  /*56e0*/  IMAD.X R243, R125, 0x1, R196, P1 ;  /* 0x000000017df37824 */ /* 0x000fe200008e06c4 */
[----:B------:R-:W-:Y:S02]  /*56f0*/  PRMT R228, RZ, 0x7610, R228 ;  /* 0x00007610ffe47816 */ /* 0x000fe400000000e4 */
[----:B------:R0:W3:Y:S01]  /*5700*/  @!P0 LDG.E.U16 R231, desc[UR6][R238.64] ;  /* 0x00000006eee78981 */ /* 0x0000e2000c1e1500 */
[----:B------:R-:W-:Y:S01]  /*5710*/  IMAD.X R233, R149, 0x1, R196, P2 ;  /* 0x0000000195e97824 */ /* 0x000fe200010e06c4 */
[----:B------:R-:W1:Y:S04]  /*5720*/  S2R R210, SR_TID.X ;  /* 0x0000000000d27919 */ /* 0x000e680000002100 */
[----:B------:R2:W3:Y:S01]  /*5730*/  @!P0 LDG.E.U16 R228, desc[UR6][R232.64] ;  /* 0x00000006e8e48981 */ /* 0x0004e2000c1e1500 */
[----:B0-----:R-:W-:-:S05]  /*5740*/  IADD3 R238, P1, R184, R185, RZ ;  /* 0x000000b9b8ee7210 */ /* 0x001fca0007f3e0ff */
[----:B------:R-:W-:Y:S01]  /*5750*/  IMAD.X R239, R183, 0x1, R196, P1 ;  /* 0x00000001b7ef7824 */ /* 0x000fe200008e06c4 */
[----:B------:R-:W-:Y:S02]  /*5760*/  IADD3 R240, P1, R188, R185, RZ ;  /* 0x000000b9bcf07210 */ /* 0x000fe40007f3e0ff */
[----:B--2---:R-:W-:Y:S02]  /*5770*/  PRMT R233, RZ, 0x7610, R233 ;  /* 0x00007610ffe97816 */ /* 0x004fe400000000e9 */
[----:B------:R-:W-:Y:S01]  /*5780*/  PRMT R230, RZ, 0x7610, R230 ;  /* 0x00007610ffe67816 */ /* 0x000fe200000000e6 */
[----:B------:R-:W-:-:S03]  /*5790*/  IMAD.X R241, R189, 0x1, R196, P1 ;  /* 0x00000001bdf17824 */ /* 0x000fc600008e06c4 */
[----:B------:R0:W2:Y:S04]  /*57a0*/  @!P0 LDG.E.U16 R233, desc[UR6][R48.64] ;  /* 0x0000000630e98981 */ /* 0x0000a8000c1e1500 */
[----:B------:R4:W2:Y:S01]  /*57b0*/  @!P0 LDG.E.U16 R230, desc[UR6][R234.64] ;  /* 0x00000006eae68981 */ /* 0x0008a2000c1e1500 */
[----:B0-----:R-:W-:Y:S02]  /*57c0*/  IADD3 R48, P1, R192, R185, RZ ;  /* 0x000000b9c0307210 */ /* 0x001fe40007f3e0ff */
[----:B----4-:R-:W-:-:S03]  /*57d0*/  PRMT R234, RZ, 0x7610, R234 ;  /* 0x00007610ffea7816 */ /* 0x010fc600000000ea */
[----:B------:R-:W-:Y:S01]  /*57e0*/  IMAD.X R49, R193, 0x1, R196, P1 ;  /* 0x00000001c1317824 */ /* 0x000fe200008e06c4 */
[----:B------:R-:W-:Y:S02]  /*57f0*/  IADD3 R246, P1, R180, R185, RZ ;  /* 0x000000b9b4f67210 */ /* 0x000fe40007f3e0ff */
[----:B------:R-:W-:Y:S02]  /*5800*/  PRMT R235, RZ, 0x7610, R235 ;  /* 0x00007610ffeb7816 */ /* 0x000fe400000000eb */
[----:B------:R-:W-:Y:S01]  /*5810*/  PRMT R232, RZ, 0x7610, R232 ;  /* 0x00007610ffe87816 */ /* 0x000fe200000000e8 */
[----:B------:R0:W4:Y:S01]  /*5820*/  @!P0 LDG.E.U16 R234, desc[UR6][R242.64] ;  /* 0x00000006f2ea8981 */ /* 0x000122000c1e1500 */
[----:B------:R-:W-:-:S03]  /*5830*/  IMAD.X R247, R179, 0x1, R196, P1 ;  /* 0x00000001b3f77824 */ /* 0x000fc600008e06c4 */
[----:B------:R5:W4:Y:S04]  /*5840*/  @!P0 LDG.E.U16 R235, desc[UR6][R238.64] ;  /* 0x00000006eeeb8981 */ /* 0x000b28000c1e1500 */
[----:B------:R1:W4:Y:S01]  /*5850*/  @!P0 LDG.E.U16 R232, desc[UR6][R236.64] ;  /* 0x00000006ece88981 */ /* 0x000322000c1e1500 */
[----:B0-----:R-:W-:Y:S02]  /*5860*/  IADD3 R242, P1, R176, R185, RZ ;  /* 0x000000b9b0f27210 */ /* 0x001fe40007f3e0ff */
[----:B-----5:R-:W-:-:S03]  /*5870*/  PRMT R238, RZ, 0x7610, R238 ;  /* 0x00007610ffee7816 */ /* 0x020fc600000000ee */
[----:B------:R-:W-:Y:S01]  /*5880*/  IMAD.X R243, R175, 0x1, R196, P1 ;  /* 0x00000001aff37824 */ /* 0x000fe200008e06c4 */
[----:B------:R-:W-:Y:S02]  /*5890*/  PRMT R239, RZ, 0x7610, R239 ;  /* 0x00007610ffef7816 */ /* 0x000fe400000000ef */
[----:B-1----:R-:W-:Y:S02]  /*58a0*/  PRMT R237, RZ, 0x7610, R237 ;  /* 0x00007610ffed7816 */ /* 0x002fe400000000ed */
[----:B------:R-:W-:Y:S01]  /*58b0*/  IADD3 R244, P1, R172, R185, RZ ;  /* 0x000000b9acf47210 */ /* 0x000fe20007f3e0ff */
[----:B------:R0:W5:Y:S01]  /*58c0*/  @!P0 LDG.E.U16 R238, desc[UR6][R246.64] ;  /* 0x00000006f6ee8981 */ /* 0x000162000c1e1500 */
[----:B------:R-:W-:-:S03]  /*58d0*/  PRMT R236, RZ, 0x7610, R236 ;  /* 0x00007610ffec7816 */ /* 0x000fc600000000ec */
[----:B------:R1:W5:Y:S01]  /*58e0*/  @!P0 LDG.E.U16 R239, desc[UR6][R242.64] ;  /* 0x00000006f2ef8981 */ /* 0x000362000c1e1500 */
[----:B------:R-:W-:-:S03]  /*58f0*/  IMAD.X R245, R171, 0x1, R196, P1 ;  /* 0x00000001abf57824 */ /* 0x000fc600008e06c4 */
[----:B------:R1:W5:Y:S01]  /*5900*/  @!P0 LDG.E.U16 R237, desc[UR6][R48.64] ;  /* 0x0000000630ed8981 */ /* 0x000362000c1e1500 */
[----:B0-----:R-:W-:-:S03]  /*5910*/  LOP3.LUT R246, R108, 0xc0, RZ, 0xc0, !PT ;  /* 0x000000c06cf67812 */ /* 0x001fc600078ec0ff */
[----:B------:R0:W5:Y:S01]  /*5920*/  @!P0 LDG.E.U16 R236, desc[UR6][R240.64] ;  /* 0x00000006f0ec8981 */ /* 0x000162000c1e1500 */
[----:B-1----:R-:W-:Y:S02]  /*5930*/  IMAD.SHL.U32 R243, R108, 0x2, RZ ;  /* 0x000000026cf37824 */ /* 0x002fe400078e00ff */
[----:B------:R-:W-:Y:S01]  /*5940*/  IMAD.SHL.U32 R108, R210, 0x8, RZ ;  /* 0x00000008d26c7824 */ /* 0x000fe200078e00ff */
[----:B------:R-:W-:Y:S02]  /*5950*/  IADD3 R48, P1, R168, R185, RZ ;  /* 0x000000b9a8307210 */ /* 0x000fe40007f3e0ff */
[----:B------:R-:W-:Y:S02]  /*5960*/  SHF.R.U32.HI R246, RZ, 0x2, R246 ;  /* 0x00000002fff67819 */ /* 0x000fe400000116f6 */
[----:B0-----:R-:W-:Y:S01]  /*5970*/  PRMT R240, RZ, 0x7610, R240 ;  /* 0x00007610fff07816 */ /* 0x001fe200000000f0 */
[----:B------:R-:W-:Y:S01]  /*5980*/  IMAD.X R49, R167, 0x1, R196, P1 ;  /* 0x00000001a7317824 */ /* 0x000fe200008e06c4 */
[----:B------:R-:W-:-:S02]  /*5990*/  PRMT R241, RZ, 0x7610, R241 ;  /* 0x00007610fff17816 */ /* 0x000fc400000000f1 */
[----:B------:R-:W-:Y:S02]  /*59a0*/  LOP3.LUT R247, R108, 0x30, RZ, 0xc0, !PT ;  /* 0x000000306cf77812 */ /* 0x000fe400078ec0ff */
[C---:B------:R-:W-:Y:S01]  /*59b0*/  LOP3.LUT R108, R210.reuse, 0x7, RZ, 0xc0, !PT ;  /* 0x00000007d26c7812 */ /* 0x040fe200078ec0ff */
[----:B------:R0:W5:Y:S01]  /*59c0*/  @!P0 LDG.E.U16 R240, desc[UR6][R244.64] ;  /* 0x00000006f4f08981 */ /* 0x000162000c1e1500 */
[----:B------:R-:W-:Y:S02]  /*59d0*/  LOP3.LUT R242, R210, 0xc0, RZ, 0xc0, !PT ;  /* 0x000000c0d2f27812 */ /* 0x000fe400078ec0ff */
[----:B------:R-:W-:Y:S01]  /*59e0*/  LOP3.LUT R243, R246, 0x1fe, R243, 0x78, !PT ;  /* 0x000001fef6f37812 */ /* 0x000fe200078e78f3 */
[----:B------:R1:W5:Y:S01]  /*59f0*/  @!P0 LDG.E.U16 R241, desc[UR6][R48.64] ;  /* 0x0000000630f18981 */ /* 0x000362000c1e1500 */
[C---:B------:R-:W-:Y:S01]  /*5a00*/  IMAD.SHL.U32 R246, R108.reuse, 0x10, RZ ;  /* 0x000000106cf67824 */ /* 0x040fe200078e00ff */
[----:B------:R-:W-:Y:S01]  /*5a10*/  SHF.R.U32.HI R242, RZ, 0x2, R242 ;  /* 0x00000002fff27819 */ /* 0x000fe200000116f2 */
[----:B0-----:R-:W-:-:S02]  /*5a20*/  IMAD R244, R108, 0x40, R247 ;  /* 0x000000406cf47824 */ /* 0x001fc400078e02f7 */
[----:B-1----:R-:W-:-:S05]  /*5a30*/  IMAD.SHL.U32 R49, R210, 0x2, RZ ;  /* 0x00000002d2317824 */ /* 0x002fca00078e00ff */
[--C-:B------:R-:W-:Y:S02]  /*5a40*/  LOP3.LUT R242, R242, 0x1fe, R49.reuse, 0x78, !PT ;  /* 0x000001fef2f27812 */ /* 0x100fe400078e7831 */
[--C-:B------:R-:W-:Y:S02]  /*5a50*/  LOP3.LUT R48, R244, 0x10, R49.reuse, 0x78, !PT ;  /* 0x00000010f4307812 */ /* 0x100fe400078e7831 */
[----:B------:R-:W-:Y:S02]  /*5a60*/  LOP3.LUT R245, R246, 0x30, R49, 0x78, !PT ;  /* 0x00000030f6f57812 */ /* 0x000fe400078e7831 */
[----:B------:R-:W-:Y:S02]  /*5a70*/  LOP3.LUT R49, R210, 0xe0, RZ, 0xc0, !PT ;  /* 0x000000e0d2317812 */ /* 0x000fe400078ec0ff */
[----:B------:R-:W-:-:S03]  /*5a80*/  IADD3 R246, P1, R164, R185, RZ ;  /* 0x000000b9a4f67210 */ /* 0x000fc60007f3e0ff */
[----:B------:R-:W-:Y:S02]  /*5a90*/  IMAD R108, R108, 0x4, R49 ;  /* 0x000000046c6c7824 */ /* 0x000fe400078e0231 */
[----:B------:R-:W-:Y:S01]  /*5aa0*/  IMAD.X R247, R163, 0x1, R196, P1 ;  /* 0x00000001a3f77824 */ /* 0x000fe200008e06c4 */
[----:B------:R-:W-:Y:S01]  /*5ab0*/  IADD3 R250, P1, R160, R185, RZ ;  /* 0x000000b9a0fa7210 */ /* 0x000fe20007f3e0ff */
[----:B------:R-:W-:Y:S01]  /*5ac0*/  IMAD.SHL.U32 R49, R210, 0x20, RZ ;  /* 0x00000020d2317824 */ /* 0x000fe200078e00ff */
[----:B------:R-:W-:-:S03]  /*5ad0*/  PRMT R244, RZ, 0x7610, R244 ;  /* 0x00007610fff47816 */ /* 0x000fc600000000f4 */
[--C-:B------:R-:W-:Y:S01]  /*5ae0*/  IMAD.X R251, R159, 0x1, R196.reuse, P1 ;  /* 0x000000019ffb7824 */ /* 0x100fe200008e06c4 */
[----:B------:R-:W-:Y:S02]  /*5af0*/  LOP3.LUT R210, R48, 0x200, R49, 0xf8, !PT ;  /* 0x0000020030d27812 */ /* 0x000fe400078ef831 */
[----:B------:R-:W-:Y:S01]  /*5b00*/  IADD3 R48, P1, R156, R185, RZ ;  /* 0x000000b99c307210 */ /* 0x000fe20007f3e0ff */
[----:B------:R0:W5:Y:S04]  /*5b10*/  @!P0 LDG.E.U16 R244, desc[UR6][R246.64] ;  /* 0x00000006f6f48981 */ /* 0x000168000c1e1500 */
[----:B------:R-:W-:Y:S01]  /*5b20*/  IMAD.X R49, R155, 0x1, R196, P1 ;  /* 0x000000019b317824 */ /* 0x000fe200008e06c4 */
[----:B0-----:R-:W-:Y:S01]  /*5b30*/  PRMT R246, RZ, 0x7610, R246 ;  /* 0x00007610fff67816 */ /* 0x001fe200000000f6 */
[--C-:B------:R-:W-:Y:S01]  /*5b40*/  IMAD.U32 R108, R108, 0x20, R245.reuse ;  /* 0x000000206c6c7824 */ /* 0x100fe200078e00f5 */
[----:B------:R-:W-:-:S04]  /*5b50*/  PRMT R245, RZ, 0x7610, R245 ;  /* 0x00007610fff57816 */ /* 0x000fc800000000f5 */
[----:B------:R0:W5:Y:S01]  /*5b60*/  @!P0 LDG.E.U16 R246, desc[UR6][R48.64] ;  /* 0x0000000630f68981 */ /* 0x000162000c1e1500 */
[----:B------:R-:W-:-:S03]  /*5b70*/  PRMT R247, RZ, 0x7610, R247 ;  /* 0x00007610fff77816 */ /* 0x000fc600000000f7 */
[----:B------:R1:W5:Y:S01]  /*5b80*/  @!P0 LDG.E.U16 R245, desc[UR6][R250.64] ;  /* 0x00000006faf58981 */ /* 0x000362000c1e1500 */
[----:B0-----:R-:W-:-:S05]  /*5b90*/  IADD3 R48, P1, R152, R185, RZ ;  /* 0x000000b998307210 */ /* 0x001fca0007f3e0ff */
[----:B------:R-:W-:Y:S01]  /*5ba0*/  IMAD.X R49, R151, 0x1, R196, P1 ;  /* 0x0000000197317824 */ /* 0x000fe200008e06c4 */
[----:B-1----:R-:W-:-:S04]  /*5bb0*/  IADD3 R250, P1, R148, R185, RZ ;  /* 0x000000b994fa7210 */ /* 0x002fc80007f3e0ff */
[----:B------:R0:W5:Y:S01]  /*5bc0*/  @!P0 LDG.E.U16 R247, desc[UR6][R48.64] ;  /* 0x0000000630f78981 */ /* 0x000162000c1e1500 */
[----:B------:R-:W-:-:S03]  /*5bd0*/  IMAD.X R251, R147, 0x1, R196, P1 ;  /* 0x0000000193fb7824 */ /* 0x000fc600008e06c4 */
[----:B------:R1:W-:Y:S01]  /*5be0*/  STS.U16 [R243+UR4+0x8000], R249 ;  /* 0x008000f9f3007988 */ /* 0x0003e20008000404 */
[----:B0-----:R-:W-:Y:S02]  /*5bf0*/  IADD3 R48, P1, R144, R185, RZ ;  /* 0x000000b990307210 */ /* 0x001fe40007f3e0ff */
[----:B-1----:R-:W-:-:S03]  /*5c00*/  PRMT R249, RZ, 0x7610, R249 ;  /* 0x00007610fff97816 */ /* 0x002fc600000000f9 */
[----:B------:R-:W-:Y:S01]  /*5c10*/  IMAD.X R49, R143, 0x1, R196, P1 ;  /* 0x000000018f317824 */ /* 0x000fe200008e06c4 */
[----:B------:R0:W-:Y:S04]  /*5c20*/  STS.U16 [R243+UR4+0x8200], R248 ;  /* 0x008200f8f3007988 */ /* 0x0001e80008000404 */
[----:B------:R1:W5:Y:S04]  /*5c30*/  @!P0 LDG.E.U16 R249, desc[UR6][R48.64] ;  /* 0x0000000630f98981 */ /* 0x000368000c1e1500 */
[----:B------:R3:W-:Y:S01]  /*5c40*/  STS.U16 [R243+UR4+0x8800], R52 ;  /* 0x00880034f3007988 */ /* 0x0007e20008000404 */
[----:B0-----:R-:W-:-:S02]  /*5c50*/  PRMT R248, RZ, 0x7610, R248 ;  /* 0x00007610fff87816 */ /* 0x001fc400000000f8 */
[-C--:B-1----:R-:W-:Y:S01]  /*5c60*/  IADD3 R48, P1, R140, R185.reuse, RZ ;  /* 0x000000b98c307210 */ /* 0x082fe20007f3e0ff */
[----:B---3--:R0:W-:Y:S04]  /*5c70*/  STS.U16 [R243+UR4+0x8400], R53 ;  /* 0x00840035f3007988 */ /* 0x0081e80008000404 */
[--C-:B------:R-:W-:Y:S01]  /*5c80*/  IMAD.X R49, R139, 0x1, R196.reuse, P1 ;  /* 0x000000018b317824 */ /* 0x100fe200008e06c4 */
[----:B------:R-:W-:Y:S01]  /*5c90*/  IADD3 R52, P1, R136, R185, RZ ;  /* 0x000000b988347210 */ /* 0x000fe20007f3e0ff */
[----:B------:R1:W3:Y:S04]  /*5ca0*/  @!P0 LDG.E.U16 R248, desc[UR6][R250.64] ;  /* 0x00000006faf88981 */ /* 0x0002e8000c1e1500 */
[----:B0-----:R-:W-:Y:S01]  /*5cb0*/  IMAD.X R53, R135, 0x1, R196, P1 ;  /* 0x0000000187357824 */ /* 0x001fe200008e06c4 */
[----:B------:R0:W-:Y:S01]  /*5cc0*/  STS.U16 [R243+UR4+0x8a00], R50 ;  /* 0x008a0032f3007988 */ /* 0x0001e20008000404 */
[----:B-1----:R-:W-:-:S03]  /*5cd0*/  PRMT R250, RZ, 0x7610, R250 ;  /* 0x00007610fffa7816 */ /* 0x002fc600000000fa */
[----:B------:R1:W-:Y:S01]  /*5ce0*/  STS.U16 [R243+UR4+0x8600], R51 ;  /* 0x00860033f3007988 */ /* 0x0003e20008000404 */
[----:B------:R-:W-:Y:S02]  /*5cf0*/  PRMT R251, RZ, 0x7610, R251 ;  /* 0x00007610fffb7816 */ /* 0x000fe400000000fb */
[-C--:B0-----:R-:W-:Y:S01]  /*5d00*/  IADD3 R50, P1, R132, R185.reuse, RZ ;  /* 0x000000b984327210 */ /* 0x081fe20007f3e0ff */
[----:B------:R0:W3:Y:S04]  /*5d10*/  @!P0 LDG.E.U16 R250, desc[UR6][R48.64] ;  /* 0x0000000630fa8981 */ /* 0x0000e8000c1e1500 */
[----:B------:R0:W3:Y:S01]  /*5d20*/  @!P0 LDG.E.U16 R251, desc[UR6][R52.64] ;  /* 0x0000000634fb8981 */ /* 0x0000e2000c1e1500 */
[----:B-1----:R-:W-:Y:S01]  /*5d30*/  IMAD.X R51, R131, 0x1, R196, P1 ;  /* 0x0000000183337824 */ /* 0x002fe200008e06c4 */
[----:B0-----:R-:W-:-:S02]  /*5d40*/  IADD3 R48, P1, R128, R185, RZ ;  /* 0x000000b980307210 */ /* 0x001fc40007f3e0ff */
[----:B------:R0:W-:Y:S01]  /*5d50*/  STS.U16 [R243+UR4+0x8c00], R252 ;  /* 0x008c00fcf3007988 */ /* 0x0001e20008000404 */
[----:B------:R-:W-:Y:S02]  /*5d60*/  PRMT R53, RZ, 0x7610, R53 ;  /* 0x00007610ff357816 */ /* 0x000fe40000000035 */
[----:B------:R-:W-:-:S04]  /*5d70*/  IMAD.X R49, R127, 0x1, R196, P1 ;  /* 0x000000017f317824 */ /* 0x000fc800008e06c4 */
[----:B------:R-:W3:Y:S01]  /*5d80*/  @!P0 LDG.E.U16 R53, desc[UR6][R50.64] ;  /* 0x0000000632358981 */ /* 0x000ee2000c1e1500 */
[----:B0-----:R-:W-:-:S06]  /*5d90*/  PRMT R252, RZ, 0x7610, R252 ;  /* 0x00007610fffc7816 */ /* 0x001fcc00000000fc */
[----:B------:R-:W3:Y:S01]  /*5da0*/  @!P0 LDG.E.U16 R252, desc[UR6][R48.64] ;  /* 0x0000000630fc8981 */ /* 0x000ee2000c1e1500 */
[----:B------:R-:W-:-:S03]  /*5db0*/  LOP3.LUT R242, R242, 0x40, RZ, 0x3c, !PT ;  /* 0x00000040f2f27812 */ /* 0x000fc600078e3cff */
[----:B------:R-:W-:Y:S04]  /*5dc0*/  STS.U16 [R243+UR4+0x8e00], R54 ;  /* 0x008e0036f3007988 */ /* 0x000fe80008000404 */
        /* <DEDUP_REMOVED lines=14> */
[----:B------:R-:W-:Y:S04]  /*5eb0*/  STS.U16 [R243+UR4], R217 ;  /* 0x000000d9f3007988 */ /* 0x000fe80008000404 */
        /* <DEDUP_REMOVED lines=12> */
[----:B--2---:R-:W-:Y:S04]  /*5f80*/  STS.U16 [R243+UR4+0x3400], R230 ;  /* 0x003400e6f3007988 */ /* 0x004fe80008000404 */
[----:B------:R-:W-:Y:S04]  /*5f90*/  STS.U16 [R243+UR4+0x3800], R231 ;  /* 0x003800e7f3007988 */ /* 0x000fe80008000404 */
[----:B----4-:R-:W-:Y:S04]  /*5fa0*/  STS.U16 [R243+UR4+0x3c00], R232 ;  /* 0x003c00e8f3007988 */ /* 0x010fe80008000404 */
        /* <DEDUP_REMOVED lines=14> */
[----:B------:R0:W-:Y:S04]  /*6090*/  STS.U16 [R242+UR4+0x7600], R209 ;  /* 0x007600d1f2007988 */ /* 0x0001e80008000404 */
[----:B------:R-:W-:Y:S04]  /*60a0*/  STS.U16 [R242+UR4+0x7a00], R214 ;  /* 0x007a00d6f2007988 */ /* 0x000fe80008000404 */
[----:B------:R-:W-:Y:S04]  /*60b0*/  STS.U16 [R242+UR4+0x7e00], R216 ;  /* 0x007e00d8f2007988 */ /* 0x000fe80008000404 */
[----:B------:R-:W-:Y:S04]  /*60c0*/  STS.U16 [R242+UR4+0xa00], R235 ;  /* 0x000a00ebf2007988 */ /* 0x000fe80008000404 */
[----:B-----5:R-:W-:Y:S04]  /*60d0*/  STS.U16 [R242+UR4+0x600], R236 ;  /* 0x000600ecf2007988 */ /* 0x020fe80008000404 */
        /* <DEDUP_REMOVED lines=10> */
[----:B---3--:R-:W-:Y:S04]  /*6180*/  STS.U16 [R242+UR4+0x2e00], R248 ;  /* 0x002e00f8f2007988 */ /* 0x008fe80008000404 */
[----:B------:R-:W-:Y:S04]  /*6190*/  STS.U16 [R242+UR4+0x3600], R250 ;  /* 0x003600faf2007988 */ /* 0x000fe80008000404 */
[----:B------:R-:W-:Y:S04]  /*61a0*/  STS.U16 [R242+UR4+0x3a00], R251 ;  /* 0x003a00fbf2007988 */ /* 0x000fe80008000404 */
[----:B------:R-:W-:Y:S04]  /*61b0*/  STS.U16 [R242+UR4+0x3e00], R53 ;  /* 0x003e0035f2007988 */ /* 0x000fe80008000404 */
[----:B------:R-:W-:Y:S01]  /*61c0*/  STS.U16 [R242+UR4+0x4200], R252 ;  /* 0x004200fcf2007988 */ /* 0x000fe20008000404 */
[----:B------:R-:W-:Y:S01]  /*61d0*/  BAR.SYNC.DEFER_BLOCKING 0x0 ;  /* 0x0000000000007b1d */ /* 0x000fe20000010000 */
[----:B0-----:R-:W-:-:S05]  /*61e0*/  LOP3.LUT R209, R210, 0x20, RZ, 0x3c, !PT ;  /* 0x00000020d2d17812 */ /* 0x001fca00078e3cff */
[----:B------:R-:W-:Y:S04]  /*61f0*/  LDSM.16.MT88.4 R92, [R210+UR4+0x8000] ;  /* 0x00800004d25c783b */ /* 0x000fe80008004200 */
[----:B------:R-:W0:Y:S04]  /*6200*/  LDSM.16.M88.4 R84, [R108+UR4] ;  /* 0x000000046c54783b */ /* 0x000e280008000200 */
[----:B------:R-:W1:Y:S04]  /*6210*/  LDSM.16.M88.4 R76, [R108+UR4+0x2000] ;  /* 0x002000046c4c783b */ /* 0x000e680008000200 */
[----:B------:R-:W2:Y:S04]  /*6220*/  LDSM.16.M88.4 R48, [R108+UR4+0x4000] ;  /* 0x004000046c30783b */ /* 0x000ea80008000200 */
[----:B------:R-:W3:Y:S04]  /*6230*/  LDSM.16.M88.4 R52, [R108+UR4+0x6000] ;  /* 0x006000046c34783b */ /* 0x000ee80008000200 */
[----:B------:R-:W4:Y:S04]  /*6240*/  LDSM.16.MT88.4 R100, [R209+UR4+0x8000] ;  /* 0x00800004d164783b */ /* 0x000f280008004200 */
[----:B------:R-:W5:Y:S01]  /*6250*/  LDSM.16.MT88.4 R96, [R210+UR4+0x8400] ;  /* 0x00840004d260783b */ /* 0x000f620008004200 */
[C---:B0-----:R-:W-:Y:S06]  /*6260*/  HMMA.16816.F32.BF16 R68, R92.reuse, R84, R68 ;  /* 0x000000545c44723c */ /* 0x041fec0000041844 */
[C---:B-1----:R-:W-:Y:S06]  /*6270*/  HMMA.16816.F32.BF16 R72, R92.reuse, R76, R72 ;  /* 0x0000004c5c48723c */ /* 0x042fec0000041848 */
[C---:B--2---:R-:W-:Y:S06]  /*6280*/  HMMA.16816.F32.BF16 R104, R92.reuse, R48, R104 ;  /* 0x000000305c68723c */ /* 0x044fec0000041868 */
[----:B---3--:R-:W-:Y:S01]  /*6290*/  HMMA.16816.F32.BF16 R92, R92, R52, R60 ;  /* 0x000000345c5c723c */ /* 0x008fe2000004183c */
[----:B------:R-:W0:Y:S05]  /*62a0*/  LDSM.16.MT88.4 R60, [R209+UR4+0x8400] ;  /* 0x00840004d13c783b */ /* 0x000e2a0008004200 */
[C---:B----4-:R-:W-:Y:S06]  /*62b0*/  HMMA.16816.F32.BF16 R56, R100.reuse, R48, R56 ;  /* 0x000000306438723c */ /* 0x050fec0000041838 */
[C---:B------:R-:W-:Y:S06]  /*62c0*/  HMMA.16816.F32.BF16 R88, R100.reuse, R84, R88 ;  /* 0x000000546458723c */ /* 0x040fec0000041858 */
[C---:B------:R-:W-:Y:S06]  /*62d0*/  HMMA.16816.F32.BF16 R80, R100.reuse, R76, R80 ;  /* 0x0000004c6450723c */ /* 0x040fec0000041850 */
[----:B------:R-:W-:Y:S07]  /*62e0*/  HMMA.16816.F32.BF16 R64, R100, R52, R64 ;  /* 0x000000346440723c */ /* 0x000fee0000041840 */
[----:B------:R-:W-:Y:S01]  /*62f0*/  LOP3.LUT R52, R108, 0x40, RZ, 0x3c, !PT ;  /* 0x000000406c347812 */ /* 0x000fe200078e3cff */
[C---:B-----5:R-:W-:Y:S01]  /*6300*/  HMMA.16816.F32.BF16 R68, R96.reuse, R86, R68 ;  /* 0x000000566044723c */ /* 0x060fe20000041844 */
[----:B------:R-:W-:Y:S04]  /*6310*/  LDSM.16.MT88.4 R108, [R210+UR4+0x8800] ;  /* 0x00880004d26c783b */ /* 0x000fe80008004200 */
[----:B------:R-:W-:Y:S01]  /*6320*/  LDSM.16.M88.4 R100, [R52+UR4] ;  /* 0x000000043464783b */ /* 0x000fe20008000200 */
[C---:B------:R-:W-:Y:S06]  /*6330*/  HMMA.16816.F32.BF16 R72, R96.reuse, R78, R72 ;  /* 0x0000004e6048723c */ /* 0x040fec0000041848 */
[C---:B------:R-:W-:Y:S06]  /*6340*/  HMMA.16816.F32.BF16 R104, R96.reuse, R50, R104 ;  /* 0x000000326068723c */ /* 0x040fec0000041868 */
[----:B------:R-:W-:Y:S01]  /*6350*/  HMMA.16816.F32.BF16 R96, R96, R54, R92 ;  /* 0x000000366060723c */ /* 0x000fe2000004185c */
[----:B------:R-:W1:Y:S05]  /*6360*/  LDSM.16.M88.4 R92, [R52+UR4+0x2000] ;  /* 0x00200004345c783b */ /* 0x000e6a0008000200 */
[C---:B0-----:R-:W-:Y:S01]  /*6370*/  HMMA.16816.F32.BF16 R56, R60.reuse, R50, R56 ;  /* 0x000000323c38723c */ /* 0x041fe20000041838 */
[----:B------:R-:W0:Y:S05]  /*6380*/  LDSM.16.MT88.4 R48, [R209+UR4+0x8800] ;  /* 0x00880004d130783b */ /* 0x000e2a0008004200 */
[C---:B------:R-:W-:Y:S01]  /*6390*/  HMMA.16816.F32.BF16 R88, R60.reuse, R86, R88 ;  /* 0x000000563c58723c */ /* 0x040fe20000041858 */
[----:B------:R-:W2:Y:S05]  /*63a0*/  LDSM.16.M88.4 R84, [R52+UR4+0x4000] ;  /* 0x004000043454783b */ /* 0x000eaa0008000200 */
[----:B------:R-:W-:Y:S01]  /*63b0*/  HMMA.16816.F32.BF16 R80, R60, R78, R80 ;  /* 0x0000004e3c50723c */ /* 0x000fe20000041850 */
[----:B------:R3:W4:Y:S01]  /*63c0*/  LDSM.16.M88.4 R76, [R52+UR4+0x6000] ;  /* 0x00600004344c783b */ /* 0x0007220008000200 */
[----:B------:R-:W-:-:S02]  /*63d0*/  IMAD.MOV.U32 R214, RZ, RZ, R126 ;  /* 0x000000ffffd67224 */ /* 0x000fc400078e007e */
[----:B------:R-:W-:Y:S02]  /*63e0*/  IMAD.MOV.U32 R126, RZ, RZ, R128 ;  /* 0x000000ffff7e7224 */ /* 0x000fe400078e0080 */
[----:B------:R-:W-:Y:S01]  /*63f0*/  IMAD.MOV.U32 R128, RZ, RZ, R130 ;  /* 0x000000ffff807224 */ /* 0x000fe200078e0082 */
[----:B------:R-:W-:Y:S01]  /*6400*/  HMMA.16816.F32.BF16 R64, R60, R54, R64 ;  /* 0x000000363c40723c */ /* 0x000fe20000041840 */
[----:B------:R-:W-:Y:S02]  /*6410*/  IMAD.MOV.U32 R130, RZ, RZ, R132 ;  /* 0x000000ffff827224 */ /* 0x000fe400078e0084 */
[----:B---3--:R-:W-:-:S04]  /*6420*/  IMAD.WIDE R52, R198, 0x2, R126 ;  /* 0x00000002c6347825 */ /* 0x008fc800078e027e */
[----:B------:R-:W-:Y:S02]  /*6430*/  IMAD.MOV.U32 R132, RZ, RZ, R134 ;  /* 0x000000ffff847224 */ /* 0x000fe400078e0086 */
[----:B------:R-:W-:-:S04]  /*6440*/  IMAD.WIDE R60, R198, 0x2, R128 ;  /* 0x00000002c63c7825 */ /* 0x000fc800078e0280 */
[----:B------:R-:W-:-:S04]  /*6450*/  IMAD.WIDE R54, R198, 0x2, R130 ;  /* 0x00000002c6367825 */ /* 0x000fc800078e0282 */
[----:B------:R-:W-:Y:S02]  /*6460*/  IMAD.MOV.U32 R128, RZ, RZ, R52 ;  /* 0x000000ffff807224 */ /* 0x000fe400078e0034 */
[----:B------:R-:W-:Y:S02]  /*6470*/  IMAD.MOV.U32 R127, RZ, RZ, R53 ;  /* 0x000000ffff7f7224 */ /* 0x000fe400078e0035 */
[----:B------:R-:W-:Y:S02]  /*6480*/  IMAD.MOV.U32 R134, RZ, RZ, R136 ;  /* 0x000000ffff867224 */ /* 0x000fe400078e0088 */
[----:B------:R-:W-:-:S04]  /*6490*/  IMAD.WIDE R52, R198, 0x2, R132 ;  /* 0x00000002c6347825 */ /* 0x000fc800078e0284 */
[----:B------:R-:W-:Y:S02]  /*64a0*/  IMAD.MOV.U32 R136, RZ, RZ, R138 ;  /* 0x000000ffff887224 */ /* 0x000fe400078e008a */
[----:B------:R-:W-:Y:S02]  /*64b0*/  IMAD.MOV.U32 R132, RZ, RZ, R54 ;  /* 0x000000ffff847224 */ /* 0x000fe400078e0036 */
[----:B------:R-:W-:Y:S02]  /*64c0*/  IMAD.MOV.U32 R131, RZ, RZ, R55 ;  /* 0x000000ffff837224 */ /* 0x000fe400078e0037 */
[----:B------:R-:W-:-:S04]  /*64d0*/  IMAD.WIDE R54, R198, 0x2, R134 ;  /* 0x00000002c6367825 */ /* 0x000fc800078e0286 */
[----:B------:R-:W-:Y:S02]  /*64e0*/  IMAD.MOV.U32 R134, RZ, RZ, R52 ;  /* 0x000000ffff867224 */ /* 0x000fe400078e0034 */
[----:B------:R-:W-:Y:S02]  /*64f0*/  IMAD.MOV.U32 R133, RZ, RZ, R53 ;  /* 0x000000ffff857224 */ /* 0x000fe400078e0035 */
[----:B------:R-:W-:-:S04]  /*6500*/  IMAD.WIDE R52, R198, 0x2, R136 ;  /* 0x00000002c6347825 */ /* 0x000fc800078e0288 */
[----:B------:R-:W-:Y:S02]  /*6510*/  IMAD.MOV.U32 R138, RZ, RZ, R140 ;  /* 0x000000ffff8a7224 */ /* 0x000fe400078e008c */
[----:B------:R-:W-:Y:S01]  /*6520*/  IMAD.MOV.U32 R140, RZ, RZ, R142 ;  /* 0x000000ffff8c7224 */ /* 0x000fe200078e008e */
[-C--:B-1----:R-:W-:Y:S01]  /*6530*/  HMMA.16816.F32.BF16 R72, R108, R92.reuse, R72 ;  /* 0x0000005c6c48723c */ /* 0x082fe20000041848 */
[----:B------:R-:W-:Y:S02]  /*6540*/  IMAD.MOV.U32 R136, RZ, RZ, R54 ;  /* 0x000000ffff887224 */ /* 0x000fe400078e0036 */
[----:B------:R-:W-:Y:S01]  /*6550*/  IMAD.MOV.U32 R135, RZ, RZ, R55 ;  /* 0x000000ffff877224 */ /* 0x000fe200078e0037 */
[----:B------:R-:W-:Y:S01]  /*6560*/  MOV R137, R53 ;  /* 0x0000003500897202 */ /* 0x000fe20000000f00 */
[----:B------:R-:W-:Y:S01]  /*6570*/  IMAD.WIDE R54, R198, 0x2, R138 ;  /* 0x00000002c6367825 */ /* 0x000fe200078e028a */
[----:B0-----:R-:W-:Y:S03]  /*6580*/  HMMA.16816.F32.BF16 R80, R48, R92, R80 ;  /* 0x0000005c3050723c */ /* 0x001fe60000041850 */
[----:B------:R-:W-:-:S02]  /*6590*/  IMAD.MOV.U32 R138, RZ, RZ, R52 ;  /* 0x000000ffff8a7224 */ /* 0x000fc400078e0034 */
[----:B------:R-:W-:-:S04]  /*65a0*/  IMAD.WIDE R52, R198, 0x2, R140 ;  /* 0x00000002c6347825 */ /* 0x000fc800078e028c */
[----:B------:R-:W-:Y:S02]  /*65b0*/  IMAD.MOV.U32 R92, RZ, RZ, R144 ;  /* 0x000000ffff5c7224 */ /* 0x000fe400078e0090 */
[----:B------:R-:W-:Y:S02]  /*65c0*/  IMAD.MOV.U32 R144, RZ, RZ, R146 ;  /* 0x000000ffff907224 */ /* 0x000fe400078e0092 */
[----:B------:R-:W-:Y:S01]  /*65d0*/  IMAD.MOV.U32 R146, RZ, RZ, R148 ;  /* 0x000000ffff927224 */ /* 0x000fe200078e0094 */
[----:B--2---:R-:W-:Y:S01]  /*65e0*/  HMMA.16816.F32.BF16 R104, R108, R84, R104 ;  /* 0x000000546c68723c */ /* 0x004fe20000041868 */
[----:B------:R-:W-:Y:S02]  /*65f0*/  IMAD.MOV.U32 R142, RZ, RZ, R52 ;  /* 0x000000ffff8e7224 */ /* 0x000fe400078e0034 */
[----:B------:R-:W-:-:S03]  /*6600*/  IMAD.MOV.U32 R141, RZ, RZ, R53 ;  /* 0x000000ffff8d7224 */ /* 0x000fc600078e0035 */
[----:B------:R-:W-:Y:S01]  /*6610*/  HMMA.16816.F32.BF16 R56, R48, R84, R56 ;  /* 0x000000543038723c */ /* 0x000fe20000041838 */
[----:B------:R-:W-:-:S04]  /*6620*/  IMAD.WIDE R52, R198, 0x2, R146 ;  /* 0x00000002c6347825 */ /* 0x000fc800078e0292 */
[----:B------:R-:W-:Y:S02]  /*6630*/  IMAD.MOV.U32 R140, RZ, RZ, R54 ;  /* 0x000000ffff8c7224 */ /* 0x000fe400078e0036 */
[----:B------:R-:W-:Y:S02]  /*6640*/  IMAD.MOV.U32 R84, RZ, RZ, R150 ;  /* 0x000000ffff547224 */ /* 0x000fe400078e0096 */
[----:B------:R-:W-:Y:S02]  /*6650*/  IMAD.MOV.U32 R150, RZ, RZ, R152 ;  /* 0x000000ffff967224 */ /* 0x000fe400078e0098 */
[----:B------:R-:W-:Y:S02]  /*6660*/  IMAD.MOV.U32 R139, RZ, RZ, R55 ;  /* 0x000000ffff8b7224 */ /* 0x000fe400078e0037 */
[----:B------:R-:W-:Y:S01]  /*6670*/  IMAD.MOV.U32 R152, RZ, RZ, R154 ;  /* 0x000000ffff987224 */ /* 0x000fe200078e009a */
[----:B----4-:R-:W-:Y:S01]  /*6680*/  HMMA.16816.F32.BF16 R96, R108, R76, R96 ;  /* 0x0000004c6c60723c */ /* 0x010fe20000041860 */
[----:B------:R-:W-:-:S02]  /*6690*/  IMAD.MOV.U32 R130, RZ, RZ, R60 ;  /* 0x000000ffff827224 */ /* 0x000fc400078e003c */
[----:B------:R-:W-:Y:S02]  /*66a0*/  IMAD.MOV.U32 R129, RZ, RZ, R61 ;  /* 0x000000ffff817224 */ /* 0x000fe400078e003d */
[C---:B------:R-:W-:Y:S01]  /*66b0*/  IMAD.WIDE R54, R198.reuse, 0x2, R144 ;  /* 0x00000002c6367825 */ /* 0x040fe200078e0290 */
[C---:B------:R-:W-:Y:S01]  /*66c0*/  HMMA.16816.F32.BF16 R88, R48.reuse, R100, R88 ;  /* 0x000000643058723c */ /* 0x040fe20000041858 */
[----:B------:R-:W0:Y:S02]  /*66d0*/  LDSM.16.MT88.4 R60, [R210+UR4+0x8c00] ;  /* 0x008c0004d23c783b */ /* 0x000e240008004200 */
[----:B------:R-:W-:Y:S02]  /*66e0*/  IMAD.MOV.U32 R148, RZ, RZ, R52 ;  /* 0x000000ffff947224 */ /* 0x000fe400078e0034 */
[----:B------:R-:W-:Y:S01]  /*66f0*/  IMAD.MOV.U32 R147, RZ, RZ, R53 ;  /* 0x000000ffff937224 */ /* 0x000fe200078e0035 */
[----:B------:R-:W-:Y:S01]  /*6700*/  HMMA.16816.F32.BF16 R64, R48, R76, R64 ;  /* 0x0000004c3040723c */ /* 0x000fe20000041840 */
[----:B------:R-:W1:Y:S01]  /*6710*/  LDSM.16.MT88.4 R48, [R209+UR4+0x8c00] ;  /* 0x008c0004d130783b */ /* 0x000e620008004200 */
[----:B------:R-:W-:-:S05]  /*6720*/  IMAD.WIDE R52, R198, 0x2, R152 ;  /* 0x00000002c6347825 */ /* 0x000fca00078e0298 */
[----:B------:R-:W-:Y:S02]  /*6730*/  IMAD.MOV.U32 R76, RZ, RZ, R156 ;  /* 0x000000ffff4c7224 */ /* 0x000fe400078e009c */
[----:B------:R-:W-:Y:S02]  /*6740*/  IMAD.MOV.U32 R156, RZ, RZ, R158 ;  /* 0x000000ffff9c7224 */ /* 0x000fe400078e009e */
        /* <DEDUP_REMOVED lines=11> */
[----:B------:R-:W-:-:S04]  /*6800*/  IMAD.WIDE R76, R198, 0x2, R76 ;  /* 0x00000002c64c7825 */ /* 0x000fc800078e024c */
[----:B------:R-:W-:Y:S02]  /*6810*/  IMAD.MOV.U32 R160, RZ, RZ, R52 ;  /* 0x000000ffffa07224 */ /* 0x000fe400078e0034 */
[----:B------:R-:W-:Y:S02]  /*6820*/  IMAD.MOV.U32 R52, RZ, RZ, R162 ;  /* 0x000000ffff347224 */ /* 0x000fe400078e00a2 */
[----:B------:R-:W-:Y:S02]  /*6830*/  IMAD.MOV.U32 R158, RZ, RZ, R54 ;  /* 0x000000ffff9e7224 */ /* 0x000fe400078e0036 */
[----:B------:R-:W-:Y:S02]  /*6840*/  IMAD.MOV.U32 R157, RZ, RZ, R55 ;  /* 0x000000ffff9d7224 */ /* 0x000fe400078e0037 */
[----:B------:R-:W-:Y:S02]  /*6850*/  IMAD.MOV.U32 R162, RZ, RZ, R164 ;  /* 0x000000ffffa27224 */ /* 0x000fe400078e00a4 */
[----:B------:R-:W-:-:S02]  /*6860*/  IMAD.MOV.U32 R54, RZ, RZ, R166 ;  /* 0x000000ffff367224 */ /* 0x000fc400078e00a6 */
[----:B------:R-:W-:Y:S01]  /*6870*/  IMAD.MOV.U32 R55, RZ, RZ, R165 ;  /* 0x000000ffff377224 */ /* 0x000fe200078e00a5 */
[----:B------:R-:W-:Y:S01]  /*6880*/  HMMA.16816.F32.BF16 R68, R108, R100, R68 ;  /* 0x000000646c44723c */ /* 0x000fe20000041844 */
[----:B------:R-:W-:Y:S02]  /*6890*/  IMAD.MOV.U32 R156, RZ, RZ, R76 ;  /* 0x000000ffff9c7224 */ /* 0x000fe400078e004c */
[----:B------:R-:W-:Y:S02]  /*68a0*/  IMAD.MOV.U32 R155, RZ, RZ, R77 ;  /* 0x000000ffff9b7224 */ /* 0x000fe400078e004d */
[----:B------:R-:W-:Y:S02]  /*68b0*/  IMAD.MOV.U32 R76, RZ, RZ, R168 ;  /* 0x000000ffff4c7224 */ /* 0x000fe400078e00a8 */
[----:B------:R-:W-:Y:S02]  /*68c0*/  IMAD.MOV.U32 R77, RZ, RZ, R167 ;  /* 0x000000ffff4d7224 */ /* 0x000fe400078e00a7 */
[----:B------:R-:W-:-:S04]  /*68d0*/  IMAD.WIDE R164, R198, 0x2, R162 ;  /* 0x00000002c6a47825 */ /* 0x000fc800078e02a2 */
[----:B------:R-:W-:-:S04]  /*68e0*/  IMAD.WIDE R54, R198, 0x2, R54 ;  /* 0x00000002c6367825 */ /* 0x000fc800078e0236 */
[----:B------:R-:W-:Y:S02]  /*68f0*/  IMAD.MOV.U32 R168, RZ, RZ, R170 ;  /* 0x000000ffffa87224 */ /* 0x000fe400078e00aa */
[----:B------:R-:W-:Y:S02]  /*6900*/  IMAD.MOV.U32 R159, RZ, RZ, R53 ;  /* 0x000000ffff9f7224 */ /* 0x000fe400078e0035 */
[----:B------:R-:W-:-:S04]  /*6910*/  IMAD.WIDE R76, R198, 0x2, R76 ;  /* 0x00000002c64c7825 */ /* 0x000fc800078e024c */
[----:B------:R-:W-:Y:S02]  /*6920*/  IMAD.MOV.U32 R53, RZ, RZ, R161 ;  /* 0x000000ffff357224 */ /* 0x000fe400078e00a1 */
[----:B------:R-:W-:Y:S02]  /*6930*/  IMAD.MOV.U32 R163, RZ, RZ, R165 ;  /* 0x000000ffffa37224 */ /* 0x000fe400078e00a5 */
[----:B------:R-:W-:Y:S02]  /*6940*/  IMAD.MOV.U32 R166, RZ, RZ, R54 ;  /* 0x000000ffffa67224 */ /* 0x000fe400078e0036 */
[----:B------:R-:W-:Y:S02]  /*6950*/  IMAD.MOV.U32 R165, RZ, RZ, R55 ;  /* 0x000000ffffa57224 */ /* 0x000fe400078e0037 */
[----:B------:R-:W-:-:S04]  /*6960*/  IMAD.WIDE R54, R198, 0x2, R168 ;  /* 0x00000002c6367825 */ /* 0x000fc800078e02a8 */
[----:B------:R-:W-:Y:S02]  /*6970*/  IMAD.MOV.U32 R168, RZ, RZ, R76 ;  /* 0x000000ffffa87224 */ /* 0x000fe400078e004c */
[----:B------:R-:W-:Y:S02]  /*6980*/  IMAD.MOV.U32 R167, RZ, RZ, R77 ;  /* 0x000000ffffa77224 */ /* 0x000fe400078e004d */
[----:B------:R-:W-:Y:S02]  /*6990*/  VIADD R208, R208, 0xffffffff ;  /* 0xffffffffd0d07836 */ /* 0x000fe40000000000 */
[----:B------:R-:W-:-:S04]  /*69a0*/  IMAD.WIDE R52, R198, 0x2, R52 ;  /* 0x00000002c6347825 */ /* 0x000fc800078e0234 */
[----:B------:R-:W-:Y:S02]  /*69b0*/  IMAD.MOV.U32 R76, RZ, RZ, R174 ;  /* 0x000000ffff4c7224 */ /* 0x000fe400078e00ae */
[----:B------:R-:W-:Y:S02]  /*69c0*/  IMAD.MOV.U32 R77, RZ, RZ, R173 ;  /* 0x000000ffff4d7224 */ /* 0x000fe400078e00ad */
[----:B------:R-:W-:Y:S01]  /*69d0*/  IMAD.MOV.U32 R170, RZ, RZ, R172 ;  /* 0x000000ffffaa7224 */ /* 0x000fe200078e00ac */
[----:B------:R-:W-:Y:S01]  /*69e0*/  ISETP.NE.U32.AND P0, PT, R208, RZ, PT ;  /* 0x000000ffd000720c */ /* 0x000fe20003f05070 */
[----:B------:R-:W-:Y:S02]  /*69f0*/  IMAD.MOV.U32 R174, RZ, RZ, R176 ;  /* 0x000000ffffae7224 */ /* 0x000fe400078e00b0 */
[----:B------:R-:W-:Y:S02]  /*6a00*/  IMAD.MOV.U32 R162, RZ, RZ, R52 ;  /* 0x000000ffffa27224 */ /* 0x000fe400078e0034 */
[----:B------:R-:W-:-:S02]  /*6a10*/  IMAD.MOV.U32 R161, RZ, RZ, R53 ;  /* 0x000000ffffa17224 */ /* 0x000fc400078e0035 */
[----:B------:R-:W-:Y:S01]  /*6a20*/  IMAD.WIDE R76, R198, 0x2, R76 ;  /* 0x00000002c64c7825 */ /* 0x000fe200078e024c */
[----:B------:R-:W-:-:S03]  /*6a30*/  MOV R169, R55 ;  /* 0x0000003700a97202 */ /* 0x000fc60000000f00 */
        /* <DEDUP_REMOVED lines=16> */
[C---:B0-----:R-:W-:Y:S01]  /*6b40*/  HMMA.16816.F32.BF16 R68, R60.reuse, R102, R68 ;  /* 0x000000663c44723c */ /* 0x041fe20000041844 */
[----:B------:R-:W-:Y:S02]  /*6b50*/  IMAD.MOV.U32 R176, RZ, RZ, R54 ;  /* 0x000000ffffb07224 */ /* 0x000fe400078e0036 */
[----:B------:R-:W-:Y:S02]  /*6b60*/  IMAD.MOV.U32 R175, RZ, RZ, R55 ;  /* 0x000000ffffaf7224 */ /* 0x000fe400078e0037 */
[----:B------:R-:W-:Y:S01]  /*6b70*/  IMAD.MOV.U32 R178, RZ, RZ, R52 ;  /* 0x000000ffffb27224 */ /* 0x000fe200078e0034 */
[----:B------:R-:W-:Y:S01]  /*6b80*/  HMMA.16816.F32.BF16 R72, R60, R94, R72 ;  /* 0x0000005e3c48723c */ /* 0x000fe20000041848 */
[----:B------:R-:W-:Y:S01]  /*6b90*/  IMAD.MOV.U32 R177, RZ, RZ, R53 ;  /* 0x000000ffffb17224 */ /* 0x000fe200078e0035 */
[----:B------:R-:W-:Y:S01]  /*6ba0*/  UIADD3 UR5, UR5, -0x40, URZ ;  /* 0xffffffc005057890 */ /* 0x000fe2000fffe03f */
[----:B------:R-:W-:-:S03]  /*6bb0*/  IMAD.WIDE R214, R198, 0x2, R214 ;  /* 0x00000002c6d67825 */ /* 0x000fc600078e02d6 */
[----:B------:R-:W-:Y:S01]  /*6bc0*/  HMMA.16816.F32.BF16 R104, R60, R86, R104 ;  /* 0x000000563c68723c */ /* 0x000fe20000041868 */
[----:B------:R-:W-:-:S04]  /*6bd0*/  IMAD.WIDE R92, R198, 0x2, R92 ;  /* 0x00000002c65c7825 */ /* 0x000fc800078e025c */
[C---:B------:R-:W-:Y:S01]  /*6be0*/  IMAD.WIDE R84, R198.reuse, 0x2, R84 ;  /* 0x00000002c6547825 */ /* 0x040fe200078e0254 */
[----:B------:R-:W-:Y:S03]  /*6bf0*/  HMMA.16816.F32.BF16 R60, R60, R78, R96 ;  /* 0x0000004e3c3c723c */ /* 0x000fe60000041860 */
[----:B------:R-:W-:-:S03]  /*6c00*/  IMAD.WIDE R76, R198, 0x2, R76 ;  /* 0x00000002c64c7825 */ /* 0x000fc600078e024c */
[----:B-1----:R-:W-:Y:S01]  /*6c10*/  HMMA.16816.F32.BF16 R88, R48, R102, R88 ;  /* 0x000000663058723c */ /* 0x002fe20000041858 */
[----:B------:R-:W-:-:S04]  /*6c20*/  IMAD.WIDE R54, R198, 0x2, R180 ;  /* 0x00000002c6367825 */ /* 0x000fc800078e02b4 */
[C---:B------:R-:W-:Y:S01]  /*6c30*/  IMAD.WIDE R52, R198.reuse, 0x2, R182 ;  /* 0x00000002c6347825 */ /* 0x040fe200078e02b6 */
[----:B------:R-:W-:Y:S03]  /*6c40*/  HMMA.16816.F32.BF16 R80, R48, R94, R80 ;  /* 0x0000005e3050723c */ /* 0x000fe60000041850 */
[----:B------:R-:W-:-:S03]  /*6c50*/  IMAD.WIDE R122, R198, 0x2, R122 ;  /* 0x00000002c67a7825 */ /* 0x000fc600078e027a */
[----:B------:R-:W-:Y:S01]  /*6c60*/  HMMA.16816.F32.BF16 R56, R48, R86, R56 ;  /* 0x000000563038723c */ /* 0x000fe20000041838 */
[----:B------:R-:W-:-:S05]  /*6c70*/  IMAD.WIDE R120, R198, 0x2, R120 ;  /* 0x00000002c6787825 */ /* 0x000fca00078e0278 */
[----:B------:R-:W-:Y:S01]  /*6c80*/  HMMA.16816.F32.BF16 R64, R48, R78, R64 ;  /* 0x0000004e3040723c */ /* 0x000fe20000041840 */
[----:B------:R-:W-:-:S04]  /*6c90*/  IMAD.WIDE R118, R198, 0x2, R118 ;  /* 0x00000002c6767825 */ /* 0x000fc800078e0276 */
        /* <DEDUP_REMOVED lines=32> */
[----:B------:R-:W-:Y:S02]  /*6ea0*/  IMAD.MOV.U32 R180, RZ, RZ, R76 ;  /* 0x000000ffffb47224 */ /* 0x000fe400078e004c */
[----:B------:R-:W-:Y:S02]  /*6eb0*/  IMAD.MOV.U32 R179, RZ, RZ, R77 ;  /* 0x000000ffffb37224 */ /* 0x000fe400078e004d */
[----:B------:R-:W-:Y:S02]  /*6ec0*/  IMAD.MOV.U32 R182, RZ, RZ, R54 ;  /* 0x000000ffffb67224 */ /* 0x000fe400078e0036 */
[----:B------:R-:W-:Y:S02]  /*6ed0*/  IMAD.MOV.U32 R181, RZ, RZ, R55 ;  /* 0x000000ffffb57224 */ /* 0x000fe400078e0037 */
[----:B------:R-:W-:Y:S02]  /*6ee0*/  IMAD.MOV.U32 R184, RZ, RZ, R52 ;  /* 0x000000ffffb87224 */ /* 0x000fe400078e0034 */
[----:B------:R-:W-:-:S02]  /*6ef0*/  IMAD.MOV.U32 R183, RZ, RZ, R53 ;  /* 0x000000ffffb77224 */ /* 0x000fc400078e0035 */
[----:B------:R-:W-:-:S04]  /*6f00*/  IMAD.WIDE R186, R198, 0x2, R186 ;  /* 0x00000002c6ba7825 */ /* 0x000fc800078e02ba */
[----:B------:R-:W-:-:S04]  /*6f10*/  IMAD.WIDE R188, R198, 0x2, R188 ;  /* 0x00000002c6bc7825 */ /* 0x000fc800078e02bc */
[----:B------:R-:W-:-:S04]  /*6f20*/  IMAD.WIDE R190, R198, 0x2, R190 ;  /* 0x00000002c6be7825 */ /* 0x000fc800078e02be */
[----:B------:R-:W-:-:S04]  /*6f30*/  IMAD.WIDE R192, R198, 0x2, R192 ;  /* 0x00000002c6c07825 */ /* 0x000fc800078e02c0 */
[----:B------:R-:W-:-:S04]  /*6f40*/  IMAD.WIDE R194, R198, 0x2, R194 ;  /* 0x00000002c6c27825 */ /* 0x000fc800078e02c2 */
[----:B------:R-:W-:Y:S01]  /*6f50*/  IMAD.WIDE R212, R197, 0x2, R212 ;  /* 0x00000002c5d47825 */ /* 0x000fe200078e02d4 */
[----:B------:R-:W-:Y:S06]  /*6f60*/  @P0 BRA `(.L_x_2) ;  /* 0xffffffd400f80947 */ /* 0x000fec000383ffff */
[----:B------:R-:W-:Y:S02]  /*6f70*/  F2FP.BF16.F32.PACK_AB R2, R83, R91 ;  /* 0x0000005b5302723e */ /* 0x000fe400000010ff */
[----:B------:R-:W-:Y:S02]  /*6f80*/  F2FP.BF16.F32.PACK_AB R4, R75, R71 ;  /* 0x000000474b04723e */ /* 0x000fe400000010ff */
[----:B------:R-:W-:Y:S02]  /*6f90*/  F2FP.BF16.F32.PACK_AB R6, R81, R89 ;  /* 0x000000595106723e */ /* 0x000fe400000010ff */
[----:B------:R-:W-:Y:S02]  /*6fa0*/  F2FP.BF16.F32.PACK_AB R8, R73, R69 ;  /* 0x000000454908723e */ /* 0x000fe400000010ff */
[----:B------:R-:W-:Y:S02]  /*6fb0*/  F2FP.BF16.F32.PACK_AB R3, R67, R59 ;  /* 0x0000003b4303723e */ /* 0x000fe400000010ff */
[----:B------:R-:W-:-:S02]  /*6fc0*/  F2FP.BF16.F32.PACK_AB R83, R66, R58 ;  /* 0x0000003a4253723e */ /* 0x000fc400000010ff */
        /* <DEDUP_REMOVED lines=9> */
[----:B------:R-:W-:-:S07]  /*7060*/  F2FP.BF16.F32.PACK_AB R68, R72, R68 ;  /* 0x000000444844723e */ /* 0x000fce00000010ff */
.L_x_1:
[----:B------:R-:W0:Y:S01]  /*7070*/  S2R R13, SR_TID.X ;  /* 0x00000000000d7919 */ /* 0x000e220000002100 */
[----:B------:R-:W-:Y:S01]  /*7080*/  LOP3.LUT R199, R199, 0x60, RZ, 0xc0, !PT ;  /* 0x00000060c7c77812 */ /* 0x000fe200078ec0ff */
[----:B------:R-:W1:Y:S01]  /*7090*/  LDC R47, c[0x0][0x248] ;  /* 0x00009200ff2f7b82 */ /* 0x000e620000000800 */
[----:B------:R-:W-:Y:S01]  /*70a0*/  ULDC.64 UR10, c[0x0][0x228] ;  /* 0x00008a00000a7ab9 */ /* 0x000fe20000000a00 */
[----:B------:R-:W-:Y:S01]  /*70b0*/  ULDC UR5, c[0x0][0x244] ;  /* 0x0000910000057ab9 */ /* 0x000fe20000000800 */
[C---:B------:R-:W-:Y:S01]  /*70c0*/  ISETP.GE.AND P0, PT, R124.reuse, UR10, PT ;  /* 0x0000000a7c007c0c */ /* 0x040fe2000bf06270 */
[----:B------:R-:W-:Y:S01]  /*70d0*/  IMAD R124, R124, UR5, RZ ;  /* 0x000000057c7c7c24 */ /* 0x000fe2000f8e02ff */
[----:B------:R-:W-:-:S03]  /*70e0*/  ULDC.64 UR8, c[0x0][0x220] ;  /* 0x0000880000087ab9 */ /* 0x000fc60000000a00 */
[----:B------:R-:W-:Y:S01]  /*70f0*/  BAR.SYNC.DEFER_BLOCKING 0x0 ;  /* 0x0000000000007b1d */ /* 0x000fe20000010000 */
[----:B------:R-:W-:-:S04]  /*7100*/  LEA R27, P3, R124, UR8, 0x1 ;  /* 0x000000087c1b7c11 */ /* 0x000fc8000f8608ff */
[----:B------:R-:W-:Y:S02]  /*7110*/  LEA.HI.X.SX32 R45, R124, UR9, 0x1, P3 ;  /* 0x000000097c2d7c11 */ /* 0x000fe400098f0eff */
[----:B0-----:R-:W-:Y:S02]  /*7120*/  SHF.R.S32.HI R11, RZ, 0x4, R13 ;  /* 0x00000004ff0b7819 */ /* 0x001fe4000001140d */
[----:B------:R-:W-:Y:S02]  /*7130*/  LOP3.LUT R12, R13, 0xe0, RZ, 0xc0, !PT ;  /* 0x000000e00d0c7812 */ /* 0x000fe400078ec0ff */
[----:B------:R-:W-:Y:S02]  /*7140*/  SGXT R11, R11, 0x1 ;  /* 0x000000010b0b781a */ /* 0x000fe40000000200 */
[C---:B------:R-:W-:Y:S01]  /*7150*/  LOP3.LUT R15, R13.reuse, 0x3f, RZ, 0xc0, !PT ;  /* 0x0000003f0d0f7812 */ /* 0x040fe200078ec0ff */
[----:B------:R-:W-:Y:S01]  /*7160*/  IMAD R199, R12, 0x10, R199 ;  /* 0x000000100cc77824 */ /* 0x000fe200078e02c7 */
[----:B------:R-:W-:-:S02]  /*7170*/  LOP3.LUT R10, R13, 0xc, RZ, 0xc0, !PT ;  /* 0x0000000c0d0a7812 */ /* 0x000fc400078ec0ff */
[----:B------:R-:W-:Y:S02]  /*7180*/  LOP3.LUT R11, R11, 0x1020, RZ, 0xc0, !PT ;  /* 0x000010200b0b7812 */ /* 0x000fe400078ec0ff */
[----:B------:R-:W-:Y:S01]  /*7190*/  LOP3.LUT R14, R13, 0xc0, RZ, 0xc0, !PT ;  /* 0x000000c00d0e7812 */ /* 0x000fe200078ec0ff */
[C---:B------:R-:W-:Y:S01]  /*71a0*/  IMAD R12, R10.reuse, 0x80, R15 ;  /* 0x000000800a0c7824 */ /* 0x040fe200078e020f */
[----:B------:R-:W-:Y:S01]  /*71b0*/  SHF.R.U32.HI R23, RZ, 0x5, R13 ;  /* 0x00000005ff177819 */ /* 0x000fe2000001160d */
[----:B------:R-:W-:Y:S01]  /*71c0*/  IMAD R10, R10, 0x2, R11 ;  /* 0x000000020a0a7824 */ /* 0x000fe200078e020b */
[----:B------:R-:W-:Y:S01]  /*71d0*/  SHF.R.U32.HI R11, RZ, 0x1, R14 ;  /* 0x00000001ff0b7819 */ /* 0x000fe2000001160e */
[----:B------:R-:W-:Y:S01]  /*71e0*/  IMAD.SHL.U32 R12, R12, 0x8, RZ ;  /* 0x000000080c0c7824 */ /* 0x000fe200078e00ff */
[----:B------:R-:W-:Y:S02]  /*71f0*/  SGXT.U32 R23, R23, 0x3 ;  /* 0x000000031717781a */ /* 0x000fe40000000000 */
[----:B------:R-:W-:-:S02]  /*7200*/  LOP3.LUT R10, R10, R199, RZ, 0x3c, !PT ;  /* 0x000000c70a0a7212 */ /* 0x000fc400078e3cff */
[----:B------:R-:W-:Y:S02]  /*7210*/  LOP3.LUT R26, R12, R11, RZ, 0x3c, !PT ;  /* 0x0000000b0c1a7212 */ /* 0x000fe400078e3cff */
[----:B------:R-:W-:Y:S01]  /*7220*/  LOP3.LUT R11, R10, 0x40, RZ, 0x3c, !PT ;  /* 0x000000400a0b7812 */ /* 0x000fe200078e3cff */
[----:B------:R-:W-:Y:S01]  /*7230*/  STS.64 [R10+UR4], R68 ;  /* 0x000000440a007988 */ /* 0x000fe20008000a04 */
[C-C-:B------:R-:W-:Y:S02]  /*7240*/  LOP3.LUT R14, R0.reuse, 0xe8, R23.reuse, 0xfe, !PT ;  /* 0x000000e8000e7812 */ /* 0x140fe400078efe17 */
[C-C-:B------:R-:W-:Y:S01]  /*7250*/  LOP3.LUT R12, R0.reuse, 0xe0, R23.reuse, 0xfe, !PT ;  /* 0x000000e0000c7812 */ /* 0x140fe200078efe17 */
[----:B------:R-:W-:Y:S01]  /*7260*/  STS.64 [R10+UR4+0x100], R8 ;  /* 0x000100080a007988 */ /* 0x000fe20008000a04 */
[C-C-:B------:R-:W-:Y:S02]  /*7270*/  LOP3.LUT R44, R0.reuse, 0xd8, R23.reuse, 0xfe, !PT ;  /* 0x000000d8002c7812 */ /* 0x140fe400078efe17 */
[C-C-:B------:R-:W-:Y:S01]  /*7280*/  LOP3.LUT R46, R0.reuse, 0xd0, R23.reuse, 0xfe, !PT ;  /* 0x000000d0002e7812 */ /* 0x140fe200078efe17 */
[----:B------:R-:W-:Y:S01]  /*7290*/  STS.64 [R10+UR4+0x80], R80 ;  /* 0x000080500a007988 */ /* 0x000fe20008000a04 */
[----:B------:R-:W-:-:S02]  /*72a0*/  LOP3.LUT R48, R0, 0xc8, R23, 0xfe, !PT ;  /* 0x000000c800307812 */ /* 0x000fc400078efe17 */
[C-C-:B------:R-:W-:Y:S01]  /*72b0*/  LOP3.LUT R49, R0.reuse, 0xc0, R23.reuse, 0xfe, !PT ;  /* 0x000000c000317812 */ /* 0x140fe200078efe17 */
[----:B------:R0:W-:Y:S01]  /*72c0*/  STS.64 [R10+UR4+0x180], R6 ;  /* 0x000180060a007988 */ /* 0x0001e20008000a04 */
[C-C-:B------:R-:W-:Y:S02]  /*72d0*/  LOP3.LUT R50, R0.reuse, 0xb8, R23.reuse, 0xfe, !PT ;  /* 0x000000b800327812 */ /* 0x140fe400078efe17 */
[C-C-:B------:R-:W-:Y:S01]  /*72e0*/  LOP3.LUT R51, R0.reuse, 0xb0, R23.reuse, 0xfe, !PT ;  /* 0x000000b000337812 */ /* 0x140fe200078efe17 */
[----:B------:R-:W-:Y:S01]  /*72f0*/  STS.64 [R11+UR4+0x2000], R70 ;  /* 0x002000460b007988 */ /* 0x000fe20008000a04 */
[C-C-:B------:R-:W-:Y:S02]  /*7300*/  LOP3.LUT R52, R0.reuse, 0xa8, R23.reuse, 0xfe, !PT ;  /* 0x000000a800347812 */ /* 0x140fe400078efe17 */
[C-C-:B------:R-:W-:Y:S01]  /*7310*/  LOP3.LUT R53, R0.reuse, 0xa0, R23.reuse, 0xfe, !PT ;  /* 0x000000a000357812 */ /* 0x140fe200078efe17 */
[----:B------:R2:W-:Y:S01]  /*7320*/  STS.64 [R11+UR4+0x2100], R4 ;  /* 0x002100040b007988 */ /* 0x0005e20008000a04 */
[----:B------:R-:W-:-:S02]  /*7330*/  LOP3.LUT R54, R0, 0x98, R23, 0xfe, !PT ;  /* 0x0000009800367812 */ /* 0x000fc400078efe17 */
[C-C-:B------:R-:W-:Y:S01]  /*7340*/  LOP3.LUT R55, R0.reuse, 0x90, R23.reuse, 0xfe, !PT ;  /* 0x0000009000377812 */ /* 0x140fe200078efe17 */
[----:B------:R-:W-:Y:S01]  /*7350*/  STS.64 [R11+UR4+0x2080], R82 ;  /* 0x002080520b007988 */ /* 0x000fe20008000a04 */
[C---:B0-----:R-:W-:Y:S02]  /*7360*/  LOP3.LUT R6, R0.reuse, R23, RZ, 0xfc, !PT ;  /* 0x0000001700067212 */ /* 0x041fe400078efcff */
[C-C-:B------:R-:W-:Y:S01]  /*7370*/  LOP3.LUT R56, R0.reuse, 0x88, R23.reuse, 0xfe, !PT ;  /* 0x0000008800387812 */ /* 0x140fe200078efe17 */
[----:B------:R0:W-:Y:S01]  /*7380*/  STS.64 [R11+UR4+0x2180], R2 ;  /* 0x002180020b007988 */ /* 0x0001e20008000a04 */
[C-C-:B------:R-:W-:Y:S02]  /*7390*/  LOP3.LUT R57, R0.reuse, 0x80, R23.reuse, 0xfe, !PT ;  /* 0x0000008000397812 */ /* 0x140fe400078efe17 */
[C-C-:B------:R-:W-:Y:S01]  /*73a0*/  LOP3.LUT R58, R0.reuse, 0x78, R23.reuse, 0xfe, !PT ;  /* 0x00000078003a7812 */ /* 0x140fe200078efe17 */
[----:B------:R-:W-:Y:S01]  /*73b0*/  BAR.SYNC.DEFER_BLOCKING 0x0 ;  /* 0x0000000000007b1d */ /* 0x000fe20000010000 */
[----:B--2---:R-:W-:-:S02]  /*73c0*/  LOP3.LUT R4, R0, 0xf0, R23, 0xfe, !PT ;  /* 0x000000f000047812 */ /* 0x004fc400078efe17 */
[C-C-:B------:R-:W-:Y:S02]  /*73d0*/  LOP3.LUT R15, R0.reuse, 0x70, R23.reuse, 0xfe, !PT ;  /* 0x00000070000f7812 */ /* 0x140fe400078efe17 */
[C-C-:B------:R-:W-:Y:S02]  /*73e0*/  LOP3.LUT R16, R0.reuse, 0x68, R23.reuse, 0xfe, !PT ;  /* 0x0000006800107812 */ /* 0x140fe400078efe17 */
[C-C-:B------:R-:W-:Y:S02]  /*73f0*/  LOP3.LUT R17, R0.reuse, 0x60, R23.reuse, 0xfe, !PT ;  /* 0x0000006000117812 */ /* 0x140fe400078efe17 */
[C-C-:B------:R-:W-:Y:S02]  /*7400*/  LOP3.LUT R18, R0.reuse, 0x58, R23.reuse, 0xfe, !PT ;  /* 0x0000005800127812 */ /* 0x140fe400078efe17 */
[C-C-:B------:R-:W-:Y:S02]  /*7410*/  LOP3.LUT R19, R0.reuse, 0x50, R23.reuse, 0xfe, !PT ;  /* 0x0000005000137812 */ /* 0x140fe400078efe17 */
[----:B------:R-:W-:-:S02]  /*7420*/  LOP3.LUT R20, R0, 0x48, R23, 0xfe, !PT ;  /* 0x0000004800147812 */ /* 0x000fc400078efe17 */
[C-C-:B------:R-:W-:Y:S02]  /*7430*/  LOP3.LUT R21, R0.reuse, 0x40, R23.reuse, 0xfe, !PT ;  /* 0x0000004000157812 */ /* 0x140fe400078efe17 */
[C-C-:B------:R-:W-:Y:S02]  /*7440*/  LOP3.LUT R13, R0.reuse, 0xf8, R23.reuse, 0xfe, !PT ;  /* 0x000000f8000d7812 */ /* 0x140fe400078efe17 */
[C-C-:B------:R-:W-:Y:S02]  /*7450*/  LOP3.LUT R22, R0.reuse, 0x38, R23.reuse, 0xfe, !PT ;  /* 0x0000003800167812 */ /* 0x140fe400078efe17 */
[C-C-:B0-----:R-:W-:Y:S02]  /*7460*/  LOP3.LUT R11, R0.reuse, 0x30, R23.reuse, 0xfe, !PT ;  /* 0x00000030000b7812 */ /* 0x141fe400078efe17 */
[C-C-:B------:R-:W-:Y:S01]  /*7470*/  LOP3.LUT R10, R0.reuse, 0x28, R23.reuse, 0xfe, !PT ;  /* 0x00000028000a7812 */ /* 0x140fe200078efe17 */
[----:B------:R-:W0:Y:S01]  /*7480*/  LDS.64 R28, [R26+UR4] ;  /* 0x000000041a1c7984 */ /* 0x000e220008000a00 */
[----:B------:R-:W-:-:S02]  /*7490*/  LOP3.LUT R9, R0, 0x20, R23, 0xfe, !PT ;  /* 0x0000002000097812 */ /* 0x000fc400078efe17 */
[C-C-:B------:R-:W-:Y:S01]  /*74a0*/  LOP3.LUT R7, R0.reuse, 0x18, R23.reuse, 0xfe, !PT ;  /* 0x0000001800077812 */ /* 0x140fe200078efe17 */
[----:B------:R-:W2:Y:S01]  /*74b0*/  LDS.64 R30, [R26+UR4+0x200] ;  /* 0x000200041a1e7984 */ /* 0x000ea20008000a00 */
[C-C-:B------:R-:W-:Y:S02]  /*74c0*/  LOP3.LUT R3, R0.reuse, 0x10, R23.reuse, 0xfe, !PT ;  /* 0x0000001000037812 */ /* 0x140fe400078efe17 */
[----:B------:R-:W-:Y:S01]  /*74d0*/  LOP3.LUT R0, R0, 0x8, R23, 0xfe, !PT ;  /* 0x0000000800007812 */ /* 0x000fe200078efe17 */
[----:B------:R-:W3:Y:S01]  /*74e0*/  LDS.64 R32, [R26+UR4+0x400] ;  /* 0x000400041a207984 */ /* 0x000ee20008000a00 */
[CC--:B-1----:R-:W-:Y:S01]  /*74f0*/  IMAD R23, R6.reuse, R47.reuse, RZ ;  /* 0x0000002f06177224 */ /* 0x0c2fe200078e02ff */
[----:B------:R-:W-:Y:S01]  /*7500*/  ISETP.LT.AND P4, PT, R6, UR11, !P0 ;  /* 0x0000000b06007c0c */ /* 0x000fe2000c781270 */
[-C--:B------:R-:W-:Y:S01]  /*7510*/  IMAD R24, R3, R47.reuse, RZ ;  /* 0x0000002f03187224 */ /* 0x080fe200078e02ff */
[----:B------:R-:W1:Y:S01]  /*7520*/  LDS.64 R34, [R26+UR4+0x600] ;  /* 0x000600041a227984 */ /* 0x000e620008000a00 */
[C---:B------:R-:W-:Y:S01]  /*7530*/  ISETP.LT.AND P2, PT, R0.reuse, UR11, !P0 ;  /* 0x0000000b00007c0c */ /* 0x040fe2000c741270 */
[----:B------:R-:W-:Y:S01]  /*7540*/  IMAD R0, R0, R47, RZ ;  /* 0x0000002f00007224 */ /* 0x000fe200078e02ff */
[----:B------:R-:W-:Y:S01]  /*7550*/  ISETP.LT.AND P1, PT, R4, UR11, !P0 ;  /* 0x0000000b04007c0c */ /* 0x000fe2000c721270 */
[----:B------:R-:W4:Y:S01]  /*7560*/  LDS.64 R36, [R26+UR4+0x800] ;  /* 0x000800041a247984 */ /* 0x000f220008000a00 */
[----:B------:R-:W-:Y:S01]  /*7570*/  LEA R2, P6, R23, R27, 0x1 ;  /* 0x0000001b17027211 */ /* 0x000fe200078c08ff */
[----:B------:R-:W-:Y:S01]  /*7580*/  IMAD R25, R7, R47, RZ ;  /* 0x0000002f07197224 */ /* 0x000fe200078e02ff */
[----:B------:R-:W-:Y:S01]  /*7590*/  LEA R4, P5, R0, R27, 0x1 ;  /* 0x0000001b00047211 */ /* 0x000fe200078a08ff */
[----:B------:R-:W5:Y:S01]  /*75a0*/  LDS.64 R38, [R26+UR4+0xa00] ;  /* 0x000a00041a267984 */ /* 0x000f620008000a00 */
[----:B------:R-:W-:-:S02]  /*75b0*/  ISETP.LT.AND P3, PT, R3, UR11, !P0 ;  /* 0x0000000b03007c0c */ /* 0x000fc4000c761270 */
[-C--:B------:R-:W-:Y:S01]  /*75c0*/  LEA.HI.X.SX32 R3, R23, R45.reuse, 0x1, P6 ;  /* 0x0000002d17037211 */ /* 0x080fe200030f0eff */
[----:B------:R-:W5:Y:S01]  /*75d0*/  LDS.64 R40, [R26+UR4+0xc00] ;  /* 0x000c00041a287984 */ /* 0x000f620008000a00 */
[----:B------:R-:W-:Y:S01]  /*75e0*/  LEA.HI.X.SX32 R5, R0, R45, 0x1, P5 ;  /* 0x0000002d00057211 */ /* 0x000fe200028f0eff */
[----:B------:R-:W-:Y:S01]  /*75f0*/  IMAD R0, R9, R47, RZ ;  /* 0x0000002f09007224 */ /* 0x000fe200078e02ff */
[----:B------:R-:W-:Y:S01]  /*7600*/  ISETP.LT.AND P5, PT, R7, UR11, !P0 ;  /* 0x0000000b07007c0c */ /* 0x000fe2000c7a1270 */
[----:B------:R-:W5:Y:S01]  /*7610*/  LDS.64 R42, [R26+UR4+0xe00] ;  /* 0x000e00041a2a7984 */ /* 0x000f620008000a00 */
[----:B------:R-:W-:Y:S01]  /*7620*/  LEA R6, P6, R24, R27, 0x1 ;  /* 0x0000001b18067211 */ /* 0x000fe200078c08ff */
[----:B------:R-:W-:-:S03]  /*7630*/  IMAD R23, R47, 0x40, R23 ;  /* 0x000000402f177824 */ /* 0x000fc600078e0217 */
[----:B------:R-:W-:Y:S01]  /*7640*/  LEA.HI.X.SX32 R7, R24, R45, 0x1, P6 ;  /* 0x0000002d18077211 */ /* 0x000fe200030f0eff */
[----:B------:R-:W-:Y:S01]  /*7650*/  IMAD R24, R10, R47, RZ ;  /* 0x0000002f0a187224 */ /* 0x000fe200078e02ff */
[----:B0-----:R0:W-:Y:S01]  /*7660*/  @P4 STG.E.U16 desc[UR6][R2.64], R28 ;  /* 0x0000001c02004986 */ /* 0x0011e2000c101506 */
[----:B------:R-:W-:-:S03]  /*7670*/  LEA R8, P4, R25, R27, 0x1 ;  /* 0x0000001b19087211 */ /* 0x000fc600078808ff */
[----:B--2---:R2:W-:Y:S01]  /*7680*/  @P2 STG.E.U16 desc[UR6][R4.64], R30 ;  /* 0x0000001e04002986 */ /* 0x0045e2000c101506 */
[----:B------:R-:W-:Y:S02]  /*7690*/  ISETP.LT.AND P2, PT, R9, UR11, !P0 ;  /* 0x0000000b09007c0c */ /* 0x000fe4000c741270 */
[----:B------:R-:W-:Y:S01]  /*76a0*/  LEA.HI.X.SX32 R9, R25, R45, 0x1, P4 ;  /* 0x0000002d19097211 */ /* 0x000fe200020f0eff */
[----:B---3--:R3:W-:Y:S01]  /*76b0*/  @P3 STG.E.U16 desc[UR6][R6.64], R32 ;  /* 0x0000002006003986 */ /* 0x0087e2000c101506 */
[----:B------:R-:W-:Y:S02]  /*76c0*/  ISETP.LT.AND P3, PT, R10, UR11, !P0 ;  /* 0x0000000b0a007c0c */ /* 0x000fe4000c761270 */
[-C--:B------:R-:W-:Y:S01]  /*76d0*/  LEA R10, P6, R24, R27.reuse, 0x1 ;  /* 0x0000001b180a7211 */ /* 0x080fe200078c08ff */
[----:B-1----:R-:W-:Y:S01]  /*76e0*/  @P5 STG.E.U16 desc[UR6][R8.64], R34 ;  /* 0x0000002208005986 */ /* 0x002fe2000c101506 */
[----:B0-----:R-:W-:Y:S02]  /*76f0*/  LEA R2, P4, R0, R27, 0x1 ;  /* 0x0000001b00027211 */ /* 0x001fe400078808ff */
[----:B------:R-:W-:-:S02]  /*7700*/  ISETP.LT.AND P5, PT, R11, UR11, !P0 ;  /* 0x0000000b0b007c0c */ /* 0x000fc4000c7a1270 */
[----:B------:R-:W-:Y:S01]  /*7710*/  LEA.HI.X.SX32 R3, R0, R45, 0x1, P4 ;  /* 0x0000002d00037211 */ /* 0x000fe200020f0eff */
[-C--:B------:R-:W-:Y:S01]  /*7720*/  IMAD R0, R11, R47.reuse, RZ ;  /* 0x0000002f0b007224 */ /* 0x080fe200078e02ff */
[C---:B------:R-:W-:Y:S01]  /*7730*/  ISETP.LT.AND P4, PT, R22.reuse, UR11, !P0 ;  /* 0x0000000b16007c0c */ /* 0x040fe2000c781270 */
[----:B------:R-:W-:Y:S01]  /*7740*/  IMAD R22, R22, R47, RZ ;  /* 0x0000002f16167224 */ /* 0x000fe200078e02ff */
[----:B------:R-:W-:Y:S01]  /*7750*/  LEA.HI.X.SX32 R11, R24, R45, 0x1, P6 ;  /* 0x0000002d180b7211 */ /* 0x000fe200030f0eff */
[----:B----4-:R0:W-:Y:S01]  /*7760*/  @P2 STG.E.U16 desc[UR6][R2.64], R36 ;  /* 0x0000002402002986 */ /* 0x0101e2000c101506 */
[-C--:B--2---:R-:W-:Y:S02]  /*7770*/  LEA R4, P2, R0, R27.reuse, 0x1 ;  /* 0x0000001b00047211 */ /* 0x084fe400078408ff */
[----:B---3--:R-:W-:Y:S01]  /*7780*/  LEA R6, P6, R22, R27, 0x1 ;  /* 0x0000001b16067211 */ /* 0x008fe200078c08ff */
[----:B-----5:R1:W-:Y:S01]  /*7790*/  @P3 STG.E.U16 desc[UR6][R10.64], R38 ;  /* 0x000000260a003986 */ /* 0x0203e2000c101506 */
[----:B------:R-:W-:Y:S01]  /*77a0*/  LEA.HI.X.SX32 R5, R0, R45, 0x1, P2 ;  /* 0x0000002d00057211 */ /* 0x000fe200010f0eff */
[----:B------:R-:W-:Y:S01]  /*77b0*/  IMAD R0, R47, 0x8, R23 ;  /* 0x000000082f007824 */ /* 0x000fe200078e0217 */
[----:B------:R-:W-:-:S02]  /*77c0*/  ISETP.LT.AND P2, PT, R21, UR11, !P0 ;  /* 0x0000000b15007c0c */ /* 0x000fc4000c741270 */
[----:B------:R-:W-:Y:S01]  /*77d0*/  LEA.HI.X.SX32 R7, R22, R45, 0x1, P6 ;  /* 0x0000002d16077211 */ /* 0x000fe200030f0eff */
[----:B------:R2:W-:Y:S01]  /*77e0*/  @P5 STG.E.U16 desc[UR6][R4.64], R40 ;  /* 0x0000002804005986 */ /* 0x0005e2000c101506 */
[----:B------:R-:W-:Y:S02]  /*77f0*/  ISETP.LT.AND P5, PT, R20, UR11, !P0 ;  /* 0x0000000b14007c0c */ /* 0x000fe4000c7a1270 */
[----:B0-----:R-:W-:Y:S01]  /*7800*/  LEA R2, P6, R23, R27, 0x1 ;  /* 0x0000001b17027211 */ /* 0x001fe200078c08ff */
[----:B------:R0:W-:Y:S01]  /*7810*/  @P4 STG.E.U16 desc[UR6][R6.64], R42 ;  /* 0x0000002a06004986 */ /* 0x0001e2000c101506 */
[----:B------:R-:W-:Y:S01]  /*7820*/  PRMT R28, R28, 0x7632, R28 ;  /* 0x000076321c1c7816 */ /* 0x000fe2000000001c */
[----:B-1----:R-:W-:Y:S01]  /*7830*/  IMAD R10, R47, 0x8, R0 ;  /* 0x000000082f0a7824 */ /* 0x002fe200078e0200 */
[----:B------:R-:W-:Y:S02]  /*7840*/  LEA.HI.X.SX32 R3, R23, R45, 0x1, P6 ;  /* 0x0000002d17037211 */ /* 0x000fe400030f0eff */
[----:B------:R-:W-:-:S02]  /*7850*/  LEA R8, P6, R0, R27, 0x1 ;  /* 0x0000001b00087211 */ /* 0x000fc400078c08ff */
[----:B------:R-:W-:Y:S01]  /*7860*/  ISETP.LT.AND P4, PT, R19, UR11, !P0 ;  /* 0x0000000b13007c0c */ /* 0x000fe2000c781270 */
[----:B------:R1:W-:Y:S01]  /*7870*/  @P2 STG.E.U16 desc[UR6][R2.64], R28 ;  /* 0x0000001c02002986 */ /* 0x0003e2000c101506 */
[----:B------:R-:W-:Y:S01]  /*7880*/  LEA.HI.X.SX32 R9, R0, R45, 0x1, P6 ;  /* 0x0000002d00097211 */ /* 0x000fe200030f0eff */
[C---:B------:R-:W-:Y:S01]  /*7890*/  IMAD R0, R47.reuse, 0x8, R10 ;  /* 0x000000082f007824 */ /* 0x040fe200078e020a */
[----:B--2---:R-:W-:Y:S02]  /*78a0*/  LEA R4, P6, R10, R27, 0x1 ;  /* 0x0000001b0a047211 */ /* 0x004fe400078c08ff */
[----:B------:R-:W-:Y:S02]  /*78b0*/  PRMT R30, R30, 0x7632, R30 ;  /* 0x000076321e1e7816 */ /* 0x000fe4000000001e */
[----:B------:R-:W-:Y:S02]  /*78c0*/  ISETP.LT.AND P2, PT, R18, UR11, !P0 ;  /* 0x0000000b12007c0c */ /* 0x000fe4000c741270 */
[----:B------:R-:W-:Y:S01]  /*78d0*/  LEA.HI.X.SX32 R5, R10, R45, 0x1, P6 ;  /* 0x0000002d0a057211 */ /* 0x000fe200030f0eff */
[----:B------:R2:W-:Y:S01]  /*78e0*/  @P5 STG.E.U16 desc[UR6][R8.64], R30 ;  /* 0x0000001e08005986 */ /* 0x0005e2000c101506 */
[----:B0-----:R-:W-:Y:S01]  /*78f0*/  LEA R6, P6, R0, R27, 0x1 ;  /* 0x0000001b00067211 */ /* 0x001fe200078c08ff */
[----:B-1----:R-:W-:Y:S01]  /*7900*/  IMAD R3, R47, 0x8, R0 ;  /* 0x000000082f037824 */ /* 0x002fe200078e0200 */
[----:B------:R-:W-:-:S02]  /*7910*/  PRMT R32, R32, 0x7632, R32 ;  /* 0x0000763220207816 */ /* 0x000fc40000000020 */
[----:B------:R-:W-:Y:S02]  /*7920*/  ISETP.LT.AND P5, PT, R17, UR11, !P0 ;  /* 0x0000000b11007c0c */ /* 0x000fe4000c7a1270 */
[----:B------:R-:W-:Y:S01]  /*7930*/  LEA.HI.X.SX32 R7, R0, R45, 0x1, P6 ;  /* 0x0000002d00077211 */ /* 0x000fe200030f0eff */
[----:B------:R-:W-:Y:S01]  /*7940*/  IMAD R0, R47, 0x8, R3 ;  /* 0x000000082f007824 */ /* 0x000fe200078e0203 */
[----:B------:R-:W-:Y:S01]  /*7950*/  PRMT R34, R34, 0x7632, R34 ;  /* 0x0000763222227816 */ /* 0x000fe20000000022 */
[----:B------:R0:W-:Y:S01]  /*7960*/  @P4 STG.E.U16 desc[UR6][R4.64], R32 ;  /* 0x0000002004004986 */ /* 0x0001e2000c101506 */
[C---:B------:R-:W-:Y:S02]  /*7970*/  LEA R2, P6, R3.reuse, R27, 0x1 ;  /* 0x0000001b03027211 */ /* 0x040fe400078c08ff */
[----:B------:R-:W-:Y:S01]  /*7980*/  ISETP.LT.AND P4, PT, R16, UR11, !P0 ;  /* 0x0000000b10007c0c */ /* 0x000fe2000c781270 */
[----:B------:R1:W-:Y:S01]  /*7990*/  @P2 STG.E.U16 desc[UR6][R6.64], R34 ;  /* 0x0000002206002986 */ /* 0x0003e2000c101506 */
[----:B------:R-:W-:-:S02]  /*79a0*/  LEA.HI.X.SX32 R3, R3, R45, 0x1, P6 ;  /* 0x0000002d03037211 */ /* 0x000fc400030f0eff */
[----:B--2---:R-:W-:Y:S02]  /*79b0*/  LEA R8, P6, R0, R27, 0x1 ;  /* 0x0000001b00087211 */ /* 0x004fe400078c08ff */
[----:B------:R-:W-:Y:S02]  /*79c0*/  PRMT R36, R36, 0x7632, R36 ;  /* 0x0000763224247816 */ /* 0x000fe40000000024 */
[----:B------:R-:W-:Y:S01]  /*79d0*/  ISETP.LT.AND P2, PT, R15, UR11, !P0 ;  /* 0x0000000b0f007c0c */ /* 0x000fe2000c741270 */
[C---:B0-----:R-:W-:Y:S01]  /*79e0*/  IMAD R5, R47.reuse, 0x8, R0 ;  /* 0x000000082f057824 */ /* 0x041fe200078e0200 */
[----:B------:R-:W-:Y:S01]  /*79f0*/  LEA.HI.X.SX32 R9, R0, R45, 0x1, P6 ;  /* 0x0000002d00097211 */ /* 0x000fe200030f0eff */
[----:B------:R0:W-:Y:S01]  /*7a00*/  @P5 STG.E.U16 desc[UR6][R2.64], R36 ;  /* 0x0000002402005986 */ /* 0x0001e2000c101506 */
[----:B------:R-:W-:Y:S01]  /*7a10*/  PRMT R38, R38, 0x7632, R38 ;  /* 0x0000763226267816 */ /* 0x000fe20000000026 */
[----:B------:R-:W-:Y:S01]  /*7a20*/  IMAD R0, R47, 0x8, R5 ;  /* 0x000000082f007824 */ /* 0x000fe200078e0205 */
[----:B------:R-:W-:-:S02]  /*7a30*/  LEA R4, P6, R5, R27, 0x1 ;  /* 0x0000001b05047211 */ /* 0x000fc400078c08ff */
[----:B------:R-:W-:Y:S01]  /*7a40*/  ISETP.LT.AND P5, PT, R58, UR11, !P0 ;  /* 0x0000000b3a007c0c */ /* 0x000fe2000c7a1270 */
[----:B------:R2:W-:Y:S01]  /*7a50*/  @P4 STG.E.U16 desc[UR6][R8.64], R38 ;  /* 0x0000002608004986 */ /* 0x0005e2000c101506 */
[----:B------:R-:W-:Y:S01]  /*7a60*/  LEA.HI.X.SX32 R5, R5, R45, 0x1, P6 ;  /* 0x0000002d05057211 */ /* 0x000fe200030f0eff */
[----:B------:R-:W-:Y:S01]  /*7a70*/  IMAD R10, R47, 0x8, R0 ;  /* 0x000000082f0a7824 */ /* 0x000fe200078e0200 */
[----:B------:R-:W-:Y:S02]  /*7a80*/  PRMT R40, R40, 0x7632, R40 ;  /* 0x0000763228287816 */ /* 0x000fe40000000028 */
[C---:B-1----:R-:W-:Y:S02]  /*7a90*/  LEA R6, P6, R0.reuse, R27, 0x1 ;  /* 0x0000001b00067211 */ /* 0x042fe400078c08ff */
[----:B------:R-:W-:Y:S01]  /*7aa0*/  ISETP.LT.AND P4, PT, R57, UR11, !P0 ;  /* 0x0000000b39007c0c */ /* 0x000fe2000c781270 */
[----:B------:R1:W-:Y:S01]  /*7ab0*/  @P2 STG.E.U16 desc[UR6][R4.64], R40 ;  /* 0x0000002804002986 */ /* 0x0003e2000c101506 */
[----:B------:R-:W-:Y:S01]  /*7ac0*/  LEA.HI.X.SX32 R7, R0, R45, 0x1, P6 ;  /* 0x0000002d00077211 */ /* 0x000fe200030f0eff */
[----:B------:R-:W-:Y:S01]  /*7ad0*/  IMAD R0, R47, 0x8, R10 ;  /* 0x000000082f007824 */ /* 0x000fe200078e020a */
[----:B------:R-:W-:-:S02]  /*7ae0*/  PRMT R42, R42, 0x7632, R42 ;  /* 0x000076322a2a7816 */ /* 0x000fc4000000002a */
[----:B0-----:R-:W-:Y:S02]  /*7af0*/  LEA R2, P2, R10, R27, 0x1 ;  /* 0x0000001b0a027211 */ /* 0x001fe400078408ff */
[----:B------:R-:W-:Y:S01]  /*7b00*/  ISETP.LT.AND P6, PT, R56, UR11, !P0 ;  /* 0x0000000b38007c0c */ /* 0x000fe2000c7c1270 */
[----:B------:R0:W-:Y:S01]  /*7b10*/  @P5 STG.E.U16 desc[UR6][R6.64], R42 ;  /* 0x0000002a06005986 */ /* 0x0001e2000c101506 */
[----:B------:R-:W-:Y:S01]  /*7b20*/  LEA.HI.X.SX32 R3, R10, R45, 0x1, P2 ;  /* 0x0000002d0a037211 */ /* 0x000fe200010f0eff */
[----:B------:R-:W-:Y:S01]  /*7b30*/  IMAD R10, R47, 0x8, R0 ;  /* 0x000000082f0a7824 */ /* 0x000fe200078e0200 */
[C---:B--2---:R-:W-:Y:S02]  /*7b40*/  LEA R8, P5, R0.reuse, R27, 0x1 ;  /* 0x0000001b00087211 */ /* 0x044fe400078a08ff */
[----:B------:R-:W-:Y:S01]  /*7b50*/  ISETP.LT.AND P2, PT, R55, UR11, !P0 ;  /* 0x0000000b37007c0c */ /* 0x000fe2000c741270 */
[----:B------:R2:W-:Y:S01]  /*7b60*/  @P4 STG.E.U16 desc[UR6][R2.64], R29 ;  /* 0x0000001d02004986 */ /* 0x0005e2000c101506 */
[----:B------:R-:W-:Y:S01]  /*7b70*/  LEA.HI.X.SX32 R9, R0, R45, 0x1, P5 ;  /* 0x0000002d00097211 */ /* 0x000fe200028f0eff */
[----:B------:R-:W-:Y:S01]  /*7b80*/  IMAD R0, R47, 0x8, R10 ;  /* 0x000000082f007824 */ /* 0x000fe200078e020a */
[----:B-1----:R-:W-:-:S02]  /*7b90*/  LEA R4, P4, R10, R27, 0x1 ;  /* 0x0000001b0a047211 */ /* 0x002fc400078808ff */
[----:B------:R-:W-:Y:S01]  /*7ba0*/  ISETP.LT.AND P5, PT, R54, UR11, !P0 ;  /* 0x0000000b36007c0c */ /* 0x000fe2000c7a1270 */
[----:B------:R1:W-:Y:S01]  /*7bb0*/  @P6 STG.E.U16 desc[UR6][R8.64], R31 ;  /* 0x0000001f08006986 */ /* 0x0003e2000c101506 */
[----:B------:R-:W-:Y:S01]  /*7bc0*/  LEA.HI.X.SX32 R5, R10, R45, 0x1, P4 ;  /* 0x0000002d0a057211 */ /* 0x000fe200020f0eff */
[----:B------:R-:W-:Y:S01]  /*7bd0*/  IMAD R10, R47, 0x8, R0 ;  /* 0x000000082f0a7824 */ /* 0x000fe200078e0200 */
[C---:B0-----:R-:W-:Y:S02]  /*7be0*/  LEA R6, P6, R0.reuse, R27, 0x1 ;  /* 0x0000001b00067211 */ /* 0x041fe400078c08ff */
[----:B------:R-:W-:Y:S01]  /*7bf0*/  ISETP.LT.AND P4, PT, R53, UR11, !P0 ;  /* 0x0000000b35007c0c */ /* 0x000fe2000c781270 */
[----:B------:R0:W-:Y:S01]  /*7c00*/  @P2 STG.E.U16 desc[UR6][R4.64], R33 ;  /* 0x0000002104002986 */ /* 0x0001e2000c101506 */
[----:B------:R-:W-:Y:S01]  /*7c10*/  LEA.HI.X.SX32 R7, R0, R45, 0x1, P6 ;  /* 0x0000002d00077211 */ /* 0x000fe200030f0eff */
[----:B------:R-:W-:Y:S01]  /*7c20*/  IMAD R0, R47, 0x8, R10 ;  /* 0x000000082f007824 */ /* 0x000fe200078e020a */
[----:B--2---:R-:W-:-:S02]  /*7c30*/  LEA R2, P2, R10, R27, 0x1 ;  /* 0x0000001b0a027211 */ /* 0x004fc400078408ff */
[----:B------:R-:W-:Y:S01]  /*7c40*/  ISETP.LT.AND P6, PT, R52, UR11, !P0 ;  /* 0x0000000b34007c0c */ /* 0x000fe2000c7c1270 */
[----:B------:R2:W-:Y:S01]  /*7c50*/  @P5 STG.E.U16 desc[UR6][R6.64], R35 ;  /* 0x0000002306005986 */ /* 0x0005e2000c101506 */
[----:B------:R-:W-:Y:S01]  /*7c60*/  LEA.HI.X.SX32 R3, R10, R45, 0x1, P2 ;  /* 0x0000002d0a037211 */ /* 0x000fe200010f0eff */
[----:B------:R-:W-:Y:S01]  /*7c70*/  IMAD R10, R47, 0x8, R0 ;  /* 0x000000082f0a7824 */ /* 0x000fe200078e0200 */
[C---:B-1----:R-:W-:Y:S02]  /*7c80*/  LEA R8, P5, R0.reuse, R27, 0x1 ;  /* 0x0000001b00087211 */ /* 0x042fe400078a08ff */
[----:B------:R-:W-:Y:S01]  /*7c90*/  ISETP.LT.AND P2, PT, R51, UR11, !P0 ;  /* 0x0000000b33007c0c */ /* 0x000fe2000c741270 */
[----:B------:R1:W-:Y:S01]  /*7ca0*/  @P4 STG.E.U16 desc[UR6][R2.64], R37 ;  /* 0x0000002502004986 */ /* 0x0003e2000c101506 */
[----:B------:R-:W-:Y:S01]  /*7cb0*/  LEA.HI.X.SX32 R9, R0, R45, 0x1, P5 ;  /* 0x0000002d00097211 */ /* 0x000fe200028f0eff */
[----:B------:R-:W-:Y:S01]  /*7cc0*/  IMAD R0, R47, 0x8, R10 ;  /* 0x000000082f007824 */ /* 0x000fe200078e020a */
[----:B0-----:R-:W-:-:S02]  /*7cd0*/  LEA R4, P4, R10, R27, 0x1 ;  /* 0x0000001b0a047211 */ /* 0x001fc400078808ff */
[----:B------:R-:W-:Y:S01]  /*7ce0*/  ISETP.LT.AND P5, PT, R50, UR11, !P0 ;  /* 0x0000000b32007c0c */ /* 0x000fe2000c7a1270 */
[----:B------:R0:W-:Y:S01]  /*7cf0*/  @P6 STG.E.U16 desc[UR6][R8.64], R39 ;  /* 0x0000002708006986 */ /* 0x0001e2000c101506 */
[----:B------:R-:W-:Y:S01]  /*7d00*/  LEA.HI.X.SX32 R5, R10, R45, 0x1, P4 ;  /* 0x0000002d0a057211 */ /* 0x000fe200020f0eff */
[C---:B------:R-:W-:Y:S01]  /*7d10*/  IMAD R10, R47.reuse, 0x8, R0 ;  /* 0x000000082f0a7824 */ /* 0x040fe200078e0200 */
[----:B--2---:R-:W-:Y:S02]  /*7d20*/  LEA R6, P6, R0, R27, 0x1 ;  /* 0x0000001b00067211 */ /* 0x004fe400078c08ff */
[----:B------:R-:W-:Y:S01]  /*7d30*/  ISETP.LT.AND P4, PT, R48, UR11, !P0 ;  /* 0x0000000b30007c0c */ /* 0x000fe2000c781270 */
[----:B------:R2:W-:Y:S01]  /*7d40*/  @P2 STG.E.U16 desc[UR6][R4.64], R41 ;  /* 0x0000002904002986 */ /* 0x0005e2000c101506 */
[----:B------:R-:W-:Y:S01]  /*7d50*/  LEA.HI.X.SX32 R7, R0, R45, 0x1, P6 ;  /* 0x0000002d00077211 */ /* 0x000fe200030f0eff */
[----:B------:R-:W-:Y:S01]  /*7d60*/  IMAD R0, R47, 0x8, R10 ;  /* 0x000000082f007824 */ /* 0x000fe200078e020a */
[----:B-1----:R-:W-:-:S02]  /*7d70*/  LEA R2, P6, R10, R27, 0x1 ;  /* 0x0000001b0a027211 */ /* 0x002fc400078c08ff */
[----:B------:R-:W-:Y:S01]  /*7d80*/  ISETP.LT.AND P2, PT, R49, UR11, !P0 ;  /* 0x0000000b31007c0c */ /* 0x000fe2000c741270 */
[C---:B------:R-:W-:Y:S01]  /*7d90*/  IMAD R11, R47.reuse, 0x8, R0 ;  /* 0x000000082f0b7824 */ /* 0x040fe200078e0200 */
[----:B------:R-:W-:Y:S01]  /*7da0*/  LEA.HI.X.SX32 R3, R10, R45, 0x1, P6 ;  /* 0x0000002d0a037211 */ /* 0x000fe200030f0eff */
[----:B------:R1:W-:Y:S01]  /*7db0*/  @P5 STG.E.U16 desc[UR6][R6.64], R43 ;  /* 0x0000002b06005986 */ /* 0x0003e2000c101506 */
[----:B0-----:R-:W-:Y:S02]  /*7dc0*/  LEA R8, P6, R0, R27, 0x1 ;  /* 0x0000001b00087211 */ /* 0x001fe400078c08ff */
[----:B------:R-:W-:Y:S02]  /*7dd0*/  ISETP.LT.AND P3, PT, R12, UR11, !P0 ;  /* 0x0000000b0c007c0c */ /* 0x000fe4000c761270 */
[----:B------:R-:W-:Y:S01]  /*7de0*/  LEA.HI.X.SX32 R9, R0, R45, 0x1, P6 ;  /* 0x0000002d00097211 */ /* 0x000fe200030f0eff */
[----:B------:R-:W-:Y:S01]  /*7df0*/  IMAD R0, R47, 0x8, R11 ;  /* 0x000000082f007824 */ /* 0x000fe200078e020b */
[----:B------:R-:W-:-:S02]  /*7e00*/  PRMT R29, R29, 0x7632, R29 ;  /* 0x000076321d1d7816 */ /* 0x000fc4000000001d */
[----:B------:R-:W-:Y:S01]  /*7e10*/  PRMT R31, R31, 0x7632, R31 ;  /* 0x000076321f1f7816 */ /* 0x000fe2000000001f */
[----:B------:R-:W-:Y:S01]  /*7e20*/  IMAD R12, R47, 0x8, R0 ;  /* 0x000000082f0c7824 */ /* 0x000fe200078e0200 */
[----:B------:R-:W-:Y:S01]  /*7e30*/  ISETP.LT.AND P5, PT, R46, UR11, !P0 ;  /* 0x0000000b2e007c0c */ /* 0x000fe2000c7a1270 */
[----:B------:R0:W-:Y:S01]  /*7e40*/  @P2 STG.E.U16 desc[UR6][R2.64], R29 ;  /* 0x0000001d02002986 */ /* 0x0001e2000c101506 */
[-C--:B--2---:R-:W-:Y:S01]  /*7e50*/  LEA R4, P2, R11, R27.reuse, 0x1 ;  /* 0x0000001b0b047211 */ /* 0x084fe200078408ff */
[C---:B------:R-:W-:Y:S01]  /*7e60*/  IMAD R15, R47.reuse, 0x8, R12 ;  /* 0x000000082f0f7824 */ /* 0x040fe200078e020c */
[-C--:B------:R-:W-:Y:S01]  /*7e70*/  LEA R10, P6, R12, R27.reuse, 0x1 ;  /* 0x0000001b0c0a7211 */ /* 0x080fe200078c08ff */
[----:B------:R2:W-:Y:S01]  /*7e80*/  @P4 STG.E.U16 desc[UR6][R8.64], R31 ;  /* 0x0000001f08004986 */ /* 0x0005e2000c101506 */
[----:B-1----:R-:W-:Y:S01]  /*7e90*/  LEA R6, P4, R0, R27, 0x1 ;  /* 0x0000001b00067211 */ /* 0x002fe200078808ff */
[----:B------:R-:W-:Y:S01]  /*7ea0*/  IMAD R16, R47, 0x8, R15 ;  /* 0x000000082f107824 */ /* 0x000fe200078e020f */
[----:B------:R-:W-:-:S02]  /*7eb0*/  LEA.HI.X.SX32 R5, R11, R45, 0x1, P2 ;  /* 0x0000002d0b057211 */ /* 0x000fc400010f0eff */
[-C--:B------:R-:W-:Y:S01]  /*7ec0*/  LEA.HI.X.SX32 R7, R0, R45.reuse, 0x1, P4 ;  /* 0x0000002d00077211 */ /* 0x080fe200020f0eff */
[----:B------:R-:W-:Y:S01]  /*7ed0*/  IMAD R0, R47, 0x8, R16 ;  /* 0x000000082f007824 */ /* 0x000fe200078e0210 */
[----:B------:R-:W-:Y:S02]  /*7ee0*/  ISETP.LT.AND P4, PT, R44, UR11, !P0 ;  /* 0x0000000b2c007c0c */ /* 0x000fe4000c781270 */
[----:B------:R-:W-:Y:S02]  /*7ef0*/  LEA.HI.X.SX32 R11, R12, R45, 0x1, P6 ;  /* 0x0000002d0c0b7211 */ /* 0x000fe400030f0eff */
[-C--:B0-----:R-:W-:Y:S02]  /*7f00*/  LEA R2, P6, R15, R27.reuse, 0x1 ;  /* 0x0000001b0f027211 */ /* 0x081fe400078c08ff */
[----:B--2---:R-:W-:Y:S02]  /*7f10*/  LEA R8, P2, R16, R27, 0x1 ;  /* 0x0000001b10087211 */ /* 0x004fe400078408ff */
[----:B------:R-:W-:-:S02]  /*7f20*/  PRMT R33, R33, 0x7632, R33 ;  /* 0x0000763221217816 */ /* 0x000fc40000000021 */
[-C--:B------:R-:W-:Y:S02]  /*7f30*/  LEA.HI.X.SX32 R9, R16, R45.reuse, 0x1, P2 ;  /* 0x0000002d10097211 */ /* 0x080fe400010f0eff */
[----:B------:R-:W-:Y:S01]  /*7f40*/  ISETP.LT.AND P2, PT, R14, UR11, !P0 ;  /* 0x0000000b0e007c0c */ /* 0x000fe2000c741270 */
[----:B------:R0:W-:Y:S01]  /*7f50*/  @P5 STG.E.U16 desc[UR6][R4.64], R33 ;  /* 0x0000002104005986 */ /* 0x0001e2000c101506 */
[----:B------:R-:W-:Y:S02]  /*7f60*/  ISETP.LT.AND P0, PT, R13, UR11, !P0 ;  /* 0x0000000b0d007c0c */ /* 0x000fe4000c701270 */
[----:B------:R-:W-:Y:S02]  /*7f70*/  PRMT R35, R35, 0x7632, R35 ;  /* 0x0000763223237816 */ /* 0x000fe40000000023 */
[----:B------:R-:W-:Y:S02]  /*7f80*/  PRMT R37, R37, 0x7632, R37 ;  /* 0x0000763225257816 */ /* 0x000fe40000000025 */
[----:B------:R-:W-:Y:S01]  /*7f90*/  LEA.HI.X.SX32 R3, R15, R45, 0x1, P6 ;  /* 0x0000002d0f037211 */ /* 0x000fe200030f0eff */
[----:B------:R0:W-:Y:S01]  /*7fa0*/  @P4 STG.E.U16 desc[UR6][R6.64], R35 ;  /* 0x0000002306004986 */ /* 0x0001e2000c101506 */
[----:B------:R-:W-:-:S02]  /*7fb0*/  PRMT R39, R39, 0x7632, R39 ;  /* 0x0000763227277816 */ /* 0x000fc40000000027 */
[----:B------:R-:W-:Y:S01]  /*7fc0*/  PRMT R41, R41, 0x7632, R41 ;  /* 0x0000763229297816 */ /* 0x000fe20000000029 */
[----:B------:R0:W-:Y:S01]  /*7fd0*/  @P3 STG.E.U16 desc[UR6][R10.64], R37 ;  /* 0x000000250a003986 */ /* 0x0001e2000c101506 */
[----:B------:R-:W-:-:S03]  /*7fe0*/  LEA R12, P6, R0, R27, 0x1 ;  /* 0x0000001b000c7211 */ /* 0x000fc600078c08ff */
[----:B------:R0:W-:Y:S01]  /*7ff0*/  @P2 STG.E.U16 desc[UR6][R2.64], R39 ;  /* 0x0000002702002986 */ /* 0x0001e2000c101506 */
[----:B------:R-:W-:-:S03]  /*8000*/  LEA.HI.X.SX32 R13, R0, R45, 0x1, P6 ;  /* 0x0000002d000d7211 */ /* 0x000fc600030f0eff */
[----:B------:R0:W-:Y:S01]  /*8010*/  @P1 STG.E.U16 desc[UR6][R8.64], R41 ;  /* 0x0000002908001986 */ /* 0x0001e2000c101506 */
[----:B------:R-:W-:Y:S05]  /*8020*/  @!P0 EXIT ;  /* 0x000000000000894d */ /* 0x000fea0003800000 */
[----:B0-----:R-:W-:-:S05]  /*8030*/  PRMT R6, R43, 0x7632, R6 ;  /* 0x000076322b067816 */ /* 0x001fca0000000006 */
[----:B------:R-:W-:Y:S01]  /*8040*/  STG.E.U16 desc[UR6][R12.64], R6 ;  /* 0x000000060c007986 */ /* 0x000fe2000c101506 */
[----:B------:R-:W-:Y:S05]  /*8050*/  EXIT ;  /* 0x000000000000794d */ /* 0x000fea0003800000 */
.L_x_3:
[----:B------:R-:W-:-:S00]  /*8060*/  BRA `(.L_x_3) ;  /* 0xfffffffc00fc7947 */ /* 0x000fc0000383ffff */
[----:B------:R-:W-:-:S00]  /*8070*/  NOP ;  /* 0x0000000000007918 */ /* 0x000fc00000000000 */
        /* <DEDUP_REMOVED lines=8> */
.L_x_4:


//--------------------- .nv.shared.matmul_kernel  --------------------------
	.section	.nv.shared.matmul_kernel,"aw",@nobits
	.sectionflags	@""
	.align	16
	.zero		1024


//--------------------- .nv.shared.reserved.0     --------------------------
	.section	.nv.shared.reserved.0,"aw",@nobits
	.weak		__nv_reservedSMEM_offset_0_alias
	.size		__nv_reservedSMEM_offset_0_alias, 0, 0
	.other		__nv_reservedSMEM_offset_0_alias,@"STO_CUDA_RESERVED_SHARED STV_DEFAULT"
__nv_reservedSMEM_offset_0_alias:
	.zero		0


//--------------------- .nv.constant0.matmul_kernel --------------------------
	.section	.nv.constant0.matmul_kernel,"a",@progbits
	.sectionflags	@""
	.align	4
.nv.constant0.matmul_kernel:
	.zero		608


//--------------------- SYMBOLS --------------------------

	.type		.nv.reservedSmem.offset0,@object
	.size		.nv.reservedSmem.offset0,0x4
